def matmul_kernel(
    a_ptr,
    b_ptr,
    c_ptr,
    M,
    N,
    K,
    stride_am,
    stride_ak,
    stride_bk,
    stride_bn,
    stride_cm,
    stride_cn,
    BLOCK_M: tl.constexpr,
    BLOCK_N: tl.constexpr,
    BLOCK_K: tl.constexpr,
    GROUP_M: tl.constexpr,
):
    pid = tl.program_id(axis=0)
    num_pid_m = tl.cdiv(M, BLOCK_M)
    num_pid_n = tl.cdiv(N, BLOCK_N)
    num_pid_in_group = GROUP_M * num_pid_n
    group_id = pid // num_pid_in_group
    first_pid_m = group_id * GROUP_M
    group_size_m = min(num_pid_m - first_pid_m, GROUP_M)
    pid_m = first_pid_m + ((pid % num_pid_in_group) % group_size_m)
    pid_n = (pid % num_pid_in_group) // group_size_m

    offs_am = (pid_m * BLOCK_M + tl.arange(0, BLOCK_M)) % M
    offs_bn = (pid_n * BLOCK_N + tl.arange(0, BLOCK_N)) % N
    offs_k = tl.arange(0, BLOCK_K)
    a_ptrs = a_ptr + offs_am[:, None] * stride_am + offs_k[None, :] * stride_ak
    b_ptrs = b_ptr + offs_k[:, None] * stride_bk + offs_bn[None, :] * stride_bn

    acc = tl.zeros((BLOCK_M, BLOCK_N), dtype=tl.float32)
    for kk in range(0, tl.cdiv(K, BLOCK_K)):
        a = tl.load(a_ptrs, mask=offs_k[None, :] < K - kk * BLOCK_K, other=0.0)
        b = tl.load(b_ptrs, mask=offs_k[:, None] < K - kk * BLOCK_K, other=0.0)
        acc = tl.dot(a, b, acc)
        a_ptrs += BLOCK_K * stride_ak
        b_ptrs += BLOCK_K * stride_bk

    c = acc.to(c_ptr.dtype.element_ty)
    offs_cm = pid_m * BLOCK_M + tl.arange(0, BLOCK_M)
    offs_cn = pid_n * BLOCK_N + tl.arange(0, BLOCK_N)
    c_ptrs = c_ptr + offs_cm[:, None] * stride_cm + offs_cn[None, :] * stride_cn
    mask = (offs_cm[:, None] < M) & (offs_cn[None, :] < N)
    tl.store(c_ptrs, c, mask=mask)

# config = {"BLOCK_K": 64, "BLOCK_M": 128, "BLOCK_N": 64, "GROUP_M": 8, "arch": "sm_100", "dtype": "bf16", "num_ctas": 2, "num_stages": 3, "num_warps": 4}
# arch = sm_100


// ===== COMPILED SASS (sm_100a) =====

	.target	sm_100a

	.elftype	@"ET_EXEC"


//--------------------- .note.nv.tkinfo           --------------------------
	.section	.note.nv.tkinfo,"",@"SHT_NOTE"
	.sectionflags	@"SHF_NOTE_NV_TKINFO"
	.tkinfo
        /*0018*/ 	.word	0x00000081
        /*0030*/ 	.string	""
        /*0030*/ 	.string	"ptxas-blackwell"
        /*0030*/ 	.string	"Cuda compilation tools, release 12.9, V12.9.86"
        /*0030*/ 	.string	"Build cuda_12.9.r12.9/compiler.36037853_0"
        /*0030*/ 	.string	"-v  -suppress-debug-info  -lineinfo  -arch sm_100a "



//--------------------- .note.nv.cuver            --------------------------
	.section	.note.nv.cuver,"",@"SHT_NOTE"
	.sectionflags	@"SHF_NOTE_NV_CUVER"
        /*0018*/ 	.short	0x0001
        /*001a*/ 	.short	0x0064
        /*001c*/ 	.short	0x0001
        /*001e*/ 	.short	0x0000
        /*0020*/ 	.short	0x0001
        /*0022*/ 	.short	0x0000


//--------------------- .nv.info                  --------------------------
	.section	.nv.info,"",@"SHT_CUDA_INFO"
	.align	4


	//----- nvinfo : EIATTR_REGCOUNT
	.align		4
        /*0000*/ 	.byte	0x04, 0x2f
        /*0002*/ 	.short	(.L_6 - .L_5)
	.align		4
.L_5:
        /*0004*/ 	.word	index@(matmul_kernel)
        /*0008*/ 	.word	0x000000a8


	//----- nvinfo : EIATTR_FRAME_SIZE
	.align		4
.L_6:
        /*000c*/ 	.byte	0x04, 0x11
        /*000e*/ 	.short	(.L_8 - .L_7)
	.align		4
.L_7:
        /*0010*/ 	.word	index@($__internal_2_$__cuda_sm10x_tcgen05_guardrail_trap_unallocated_columns_being_dealloced)
        /*0014*/ 	.word	0x00000000


	//----- nvinfo : EIATTR_FRAME_SIZE
	.align		4
.L_8:
        /*0018*/ 	.byte	0x04, 0x11
        /*001a*/ 	.short	(.L_10 - .L_9)
	.align		4
.L_9:
        /*001c*/ 	.word	index@($__internal_1_$__cuda_sm10x_tcgen05_guardrail_trap_phase_invalid_during_alloc)
        /*0020*/ 	.word	0x00000000


	//----- nvinfo : EIATTR_FRAME_SIZE
	.align		4
.L_10:
        /*0024*/ 	.byte	0x04, 0x11
        /*0026*/ 	.short	(.L_12 - .L_11)
	.align		4
.L_11:
        /*0028*/ 	.word	index@($__internal_0_$__cuda_sm10x_tcgen05_guardrail_trap_col_being_dealloced_not_returned_by_alloc)
        /*002c*/ 	.word	0x00000000


	//----- nvinfo : EIATTR_FRAME_SIZE
	.align		4
.L_12:
        /*0030*/ 	.byte	0x04, 0x11
        /*0032*/ 	.short	(.L_14 - .L_13)
	.align		4
.L_13:
        /*0034*/ 	.word	index@(matmul_kernel)
        /*0038*/ 	.word	0x00000000


	//----- nvinfo : EIATTR_MIN_STACK_SIZE
	.align		4
.L_14:
        /*003c*/ 	.byte	0x04, 0x12
        /*003e*/ 	.short	(.L_16 - .L_15)
	.align		4
.L_15:
        /*0040*/ 	.word	index@(matmul_kernel)
        /*0044*/ 	.word	0x00000000
.L_16:


//--------------------- .nv.info.matmul_kernel    --------------------------
	.section	.nv.info.matmul_kernel,"",@"SHT_CUDA_INFO"
	.sectionflags	@""
	.align	4


	//----- nvinfo : EIATTR_CUDA_API_VERSION
	.align		4
        /*0000*/ 	.byte	0x04, 0x37
        /*0002*/ 	.short	(.L_18 - .L_17)
.L_17:
        /*0004*/ 	.word	0x00000081


	//----- nvinfo : EIATTR_KPARAM_INFO
	.align		4
.L_18:
        /*0008*/ 	.byte	0x04, 0x17
        /*000a*/ 	.short	(.L_20 - .L_19)
.L_19:
        /*000c*/ 	.word	0x00000000
        /*0010*/ 	.short	0x000d
        /*0012*/ 	.short	0x0048
        /*0014*/ 	.byte	0x00, 0xf4, 0x21, 0x00


	//----- nvinfo : EIATTR_KPARAM_INFO
	.align		4
.L_20:
        /*0018*/ 	.byte	0x04, 0x17
        /*001a*/ 	.short	(.L_22 - .L_21)
.L_21:
        /*001c*/ 	.word	0x00000000
        /*0020*/ 	.short	0x000c
        /*0022*/ 	.short	0x0040
        /*0024*/ 	.byte	0x00, 0xf4, 0x21, 0x00


	//----- nvinfo : EIATTR_KPARAM_INFO
	.align		4
.L_22:
        /*0028*/ 	.byte	0x04, 0x17
        /*002a*/ 	.short	(.L_24 - .L_23)
.L_23:
        /*002c*/ 	.word	0x00000000
        /*0030*/ 	.short	0x000b
        /*0032*/ 	.short	0x0038
        /*0034*/ 	.byte	0x00, 0xf0, 0x11, 0x00


	//----- nvinfo : EIATTR_KPARAM_INFO
	.align		4
.L_24:
        /*0038*/ 	.byte	0x04, 0x17
        /*003a*/ 	.short	(.L_26 - .L_25)
.L_25:
        /*003c*/ 	.word	0x00000000
        /*0040*/ 	.short	0x000a
        /*0042*/ 	.short	0x0034
        /*0044*/ 	.byte	0x00, 0xf0, 0x11, 0x00


	//----- nvinfo : EIATTR_KPARAM_INFO
	.align		4
.L_26:
        /*0048*/ 	.byte	0x04, 0x17
        /*004a*/ 	.short	(.L_28 - .L_27)
.L_27:
        /*004c*/ 	.word	0x00000000
        /*0050*/ 	.short	0x0009
        /*0052*/ 	.short	0x0030
        /*0054*/ 	.byte	0x00, 0xf0, 0x11, 0x00


	//----- nvinfo : EIATTR_KPARAM_INFO
	.align		4
.L_28:
        /*0058*/ 	.byte	0x04, 0x17
        /*005a*/ 	.short	(.L_30 - .L_29)
.L_29:
        /*005c*/ 	.word	0x00000000
        /*0060*/ 	.short	0x0008
        /*0062*/ 	.short	0x002c
        /*0064*/ 	.byte	0x00, 0xf0, 0x11, 0x00


	//----- nvinfo : EIATTR_KPARAM_INFO
	.align		4
.L_30:
        /*0068*/ 	.byte	0x04, 0x17
        /*006a*/ 	.short	(.L_32 - .L_31)
.L_31:
        /*006c*/ 	.word	0x00000000
        /*0070*/ 	.short	0x0007
        /*0072*/ 	.short	0x0028
        /*0074*/ 	.byte	0x00, 0xf0, 0x11, 0x00


	//----- nvinfo : EIATTR_KPARAM_INFO
	.align		4
.L_32:
        /*0078*/ 	.byte	0x04, 0x17
        /*007a*/ 	.short	(.L_34 - .L_33)
.L_33:
        /*007c*/ 	.word	0x00000000
        /*0080*/ 	.short	0x0006
        /*0082*/ 	.short	0x0024
        /*0084*/ 	.byte	0x00, 0xf0, 0x11, 0x00


	//----- nvinfo : EIATTR_KPARAM_INFO
	.align		4
.L_34:
        /*0088*/ 	.byte	0x04, 0x17
        /*008a*/ 	.short	(.L_36 - .L_35)
.L_35:
        /*008c*/ 	.word	0x00000000
        /*0090*/ 	.short	0x0005
        /*0092*/ 	.short	0x0020
        /*0094*/ 	.byte	0x00, 0xf0, 0x11, 0x00


	//----- nvinfo : EIATTR_KPARAM_INFO
	.align		4
.L_36:
        /*0098*/ 	.byte	0x04, 0x17
        /*009a*/ 	.short	(.L_38 - .L_37)
.L_37:
        /*009c*/ 	.word	0x00000000
        /*00a0*/ 	.short	0x0004
        /*00a2*/ 	.short	0x001c
        /*00a4*/ 	.byte	0x00, 0xf0, 0x11, 0x00


	//----- nvinfo : EIATTR_KPARAM_INFO
	.align		4
.L_38:
        /*00a8*/ 	.byte	0x04, 0x17
        /*00aa*/ 	.short	(.L_40 - .L_39)
.L_39:
        /*00ac*/ 	.word	0x00000000
        /*00b0*/ 	.short	0x0003
        /*00b2*/ 	.short	0x0018
        /*00b4*/ 	.byte	0x00, 0xf0, 0x11, 0x00


	//----- nvinfo : EIATTR_KPARAM_INFO
	.align		4
.L_40:
        /*00b8*/ 	.byte	0x04, 0x17
        /*00ba*/ 	.short	(.L_42 - .L_41)
.L_41:
        /*00bc*/ 	.word	0x00000000
        /*00c0*/ 	.short	0x0002
        /*00c2*/ 	.short	0x0010
        /*00c4*/ 	.byte	0x00, 0xf4, 0x21, 0x00


	//----- nvinfo : EIATTR_KPARAM_INFO
	.align		4
.L_42:
        /*00c8*/ 	.byte	0x04, 0x17
        /*00ca*/ 	.short	(.L_44 - .L_43)
.L_43:
        /*00cc*/ 	.word	0x00000000
        /*00d0*/ 	.short	0x0001
        /*00d2*/ 	.short	0x0008
        /*00d4*/ 	.byte	0x00, 0xf4, 0x21, 0x00


	//----- nvinfo : EIATTR_KPARAM_INFO
	.align		4
.L_44:
        /*00d8*/ 	.byte	0x04, 0x17
        /*00da*/ 	.short	(.L_46 - .L_45)
.L_45:
        /*00dc*/ 	.word	0x00000000
        /*00e0*/ 	.short	0x0000
        /*00e2*/ 	.short	0x0000
        /*00e4*/ 	.byte	0x00, 0xf4, 0x21, 0x00


	//----- nvinfo : EIATTR_EXPLICIT_CLUSTER
	.align		4
.L_46:
        /*00e8*/ 	.byte	0x01, 0x3e
	.zero		2


	//----- nvinfo : EIATTR_CTA_PER_CLUSTER
	.align		4
        /*00ec*/ 	.byte	0x04, 0x3d
        /*00ee*/ 	.short	(.L_48 - .L_47)
.L_47:
        /*00f0*/ 	.word	0x00000002
        /*00f4*/ 	.word	0x00000001
        /*00f8*/ 	.word	0x00000001


	//----- nvinfo : EIATTR_AT_ENTRY_FRAGMENTS
	.align		4
.L_48:
        /*00fc*/ 	.byte	0x04, 0x4f
        /*00fe*/ 	.short	(.L_50 - .L_49)


	//   ....[0]....
.L_49:
        /*0100*/ 	.word	0x00000004


	//   ....[1]....
        /*0104*/ 	.word	0x00000005


	//----- nvinfo : EIATTR_RESERVED_SMEM_USED
	.align		4
.L_50:
        /*0108*/ 	.byte	0x01, 0x41
	.zero		2


	//----- nvinfo : EIATTR_SPARSE_MMA_MASK
	.align		4
        /*010c*/ 	.byte	0x03, 0x50
        /*010e*/ 	.short	0x0000


	//----- nvinfo : EIATTR_TCGEN05_2CTA_USED
	.align		4
        /*0110*/ 	.byte	0x01, 0x52
	.zero		2


	//----- nvinfo : EIATTR_MAXREG_COUNT
	.align		4
        /*0114*/ 	.byte	0x03, 0x1b
        /*0116*/ 	.short	0x00ff


	//----- nvinfo : EIATTR_NUM_BARRIERS
	.align		4
        /*0118*/ 	.byte	0x02, 0x4c
        /*011a*/ 	.byte	0x01
	.zero		1


	//----- nvinfo : EIATTR_INT_WARP_WIDE_INSTR_OFFSETS
	.align		4
        /*011c*/ 	.byte	0x04, 0x31
        /*011e*/ 	.short	(.L_52 - .L_51)


	//   ....[0]....
.L_51:
        /*0120*/ 	.word	0x00001cd0


	//   ....[1]....
        /*0124*/ 	.word	0x00001ce0


	//   ....[2]....
        /*0128*/ 	.word	0x00003230


	//   ....[3]....
        /*012c*/ 	.word	0x00006540


	//   ....[4]....
        /*0130*/ 	.word	0x00006590


	//----- nvinfo : EIATTR_COOP_GROUP_MASK_REGIDS
	.align		4
.L_52:
        /*0134*/ 	.byte	0x04, 0x29
        /*0136*/ 	.short	(.L_54 - .L_53)


	//   ....[0]....
.L_53:
        /*0138*/ 	.word	0xffffffff


	//   ....[1]....
        /*013c*/ 	.word	0xffffffff


	//   ....[2]....
        /*0140*/ 	.word	0xffffffff


	//   ....[3]....
        /*0144*/ 	.word	0xffffffff


	//----- nvinfo : EIATTR_COOP_GROUP_INSTR_OFFSETS
	.align		4
.L_54:
        /*0148*/ 	.byte	0x04, 0x28
        /*014a*/ 	.short	(.L_56 - .L_55)


	//   ....[0]....
.L_55:
        /*014c*/ 	.word	0x00000070


	//   ....[1]....
        /*0150*/ 	.word	0x00000650


	//   ....[2]....
        /*0154*/ 	.word	0x000063e0


	//   ....[3]....
        /*0158*/ 	.word	0x00006640


	//----- nvinfo : EIATTR_VRC_CTA_INIT_COUNT
	.align		4
.L_56:
        /*015c*/ 	.byte	0x02, 0x4a
        /*015e*/ 	.byte	0x80
	.zero		1


	//----- nvinfo : EIATTR_MBARRIER_INSTR_OFFSETS
	.align		4
        /*0160*/ 	.byte	0x04, 0x39
        /*0162*/ 	.short	(.L_58 - .L_57)


	//   ....[0]....
.L_57:
        /*0164*/ 	.word	0x000002f0
        /*0168*/ 	.word	0x00000007
        /*016c*/ 	.word	0x00000000
        /*0170*/ 	.short	0x010a
        /*0172*/ 	.byte	0xff
	.zero		1


	//   ....[1]....
        /*0174*/ 	.word	0x00000310
        /*0178*/ 	.word	0x00000007
        /*017c*/ 	.word	0x00000000
        /*0180*/ 	.short	0x010a
        /*0182*/ 	.byte	0xff
	.zero		1


	//   ....[2]....
        /*0184*/ 	.word	0x000004d0
        /*0188*/ 	.word	0x00000009
        /*018c*/ 	.word	0x00000000
        /*0190*/ 	.short	0x010a
        /*0192*/ 	.byte	0xff
	.zero		1


	//   ....[3]....
        /*0194*/ 	.word	0x000004f0
        /*0198*/ 	.word	0x00000009
        /*019c*/ 	.word	0x00000000
        /*01a0*/ 	.short	0x010a
        /*01a2*/ 	.byte	0xff
	.zero		1


	//   ....[4]....
        /*01a4*/ 	.word	0x000005d0
        /*01a8*/ 	.word	0x00000005
        /*01ac*/ 	.word	0x00000000
        /*01b0*/ 	.short	0x0101
        /*01b2*/ 	.byte	0xff
	.zero		1


	//   ....[5]....
        /*01b4*/ 	.word	0x00001dc0
        /*01b8*/ 	.word	0x000000ff
        /*01bc*/ 	.word	0x00000000
        /*01c0*/ 	.short	0x0100
        /*01c2*/ 	.byte	0x08
	.zero		1


	//   ....[6]....
        /*01c4*/ 	.word	0x000032c0
        /*01c8*/ 	.word	0x000000ff
        /*01cc*/ 	.word	0x00006008
        /*01d0*/ 	.short	0x0100
        /*01d2*/ 	.byte	0x06
	.zero		1


	//   ....[7]....
        /*01d4*/ 	.word	0x00004220
        /*01d8*/ 	.word	0x000000ff
        /*01dc*/ 	.word	0x00000000
        /*01e0*/ 	.short	0x010a
        /*01e2*/ 	.byte	0x08
	.zero		1


	//   ....[8]....
        /*01e4*/ 	.word	0x000053a0
        /*01e8*/ 	.word	0x000000ff
        /*01ec*/ 	.word	0x00000000
        /*01f0*/ 	.short	0x010a
        /*01f2*/ 	.byte	0x08
	.zero		1


	//   ....[9]....
        /*01f4*/ 	.word	0x00005450
        /*01f8*/ 	.word	0x000000ff
        /*01fc*/ 	.word	0x00006000
        /*0200*/ 	.short	0x0108
        /*0202*/ 	.byte	0x06
	.zero		1


	//   ....[10]....
        /*0204*/ 	.word	0x00005480
        /*0208*/ 	.word	0x000000ff
        /*020c*/ 	.word	0x00006008
        /*0210*/ 	.short	0x0108
        /*0212*/ 	.byte	0x06
	.zero		1


	//   ....[11]....
        /*0214*/ 	.word	0x00006670
        /*0218*/ 	.word	0x00000007
        /*021c*/ 	.word	0x00000000
        /*0220*/ 	.short	0x010a
        /*0222*/ 	.byte	0xff
	.zero		1


	//   ....[12]....
        /*0224*/ 	.word	0x000066d0
        /*0228*/ 	.word	0x00000009
        /*022c*/ 	.word	0x00000000
        /*0230*/ 	.short	0x010a
        /*0232*/ 	.byte	0xff
	.zero		1


	//   ....[13]....
        /*0234*/ 	.word	0x00006720
        /*0238*/ 	.word	0x000000ff
        /*023c*/ 	.word	0x00000000
        /*0240*/ 	.short	0x010a
        /*0242*/ 	.byte	0x08
	.zero		1


	//   ....[14]....
        /*0244*/ 	.word	0x00006750
        /*0248*/ 	.word	0x000000ff
        /*024c*/ 	.word	0x00000000
        /*0250*/ 	.short	0x010a
        /*0252*/ 	.byte	0x08
	.zero		1


	//----- nvinfo : EIATTR_NUM_MBARRIERS
	.align		4
.L_58:
        /*0254*/ 	.byte	0x03, 0x38
        /*0256*/ 	.short	0x0002


	//----- nvinfo : EIATTR_EXIT_INSTR_OFFSETS
	.align		4
        /*0258*/ 	.byte	0x04, 0x1c
        /*025a*/ 	.short	(.L_60 - .L_59)


	//   ....[0]....
.L_59:
        /*025c*/ 	.word	0x00006650


	//----- nvinfo : EIATTR_REQNTID
	.align		4
.L_60:
        /*0260*/ 	.byte	0x04, 0x10
        /*0262*/ 	.short	(.L_62 - .L_61)
.L_61:
        /*0264*/ 	.word	0x00000080
        /*0268*/ 	.word	0x00000001
        /*026c*/ 	.word	0x00000001


	//----- nvinfo : EIATTR_CRS_STACK_SIZE
	.align		4
.L_62:
        /*0270*/ 	.byte	0x04, 0x1e
        /*0272*/ 	.short	(.L_64 - .L_63)
.L_63:
        /*0274*/ 	.word	0x00000000


	//----- nvinfo : EIATTR_CBANK_PARAM_SIZE
	.align		4
.L_64:
        /*0278*/ 	.byte	0x03, 0x19
        /*027a*/ 	.short	0x0050


	//----- nvinfo : EIATTR_PARAM_CBANK
	.align		4
        /*027c*/ 	.byte	0x04, 0x0a
        /*027e*/ 	.short	(.L_66 - .L_65)
	.align		4
.L_65:
        /*0280*/ 	.word	index@(.nv.constant0.matmul_kernel)
        /*0284*/ 	.short	0x0380
        /*0286*/ 	.short	0x0050


	//----- nvinfo : EIATTR_SW_WAR
	.align		4
.L_66:
        /*0288*/ 	.byte	0x04, 0x36
        /*028a*/ 	.short	(.L_68 - .L_67)
.L_67:
        /*028c*/ 	.word	0x00000008
.L_68:


//--------------------- .nv.compat                --------------------------
	.section	.nv.compat,"",@"SHT_CUDA_COMPAT_INFO"
	.align	4
        /*0000*/ 	.byte	0x02, 0x02, 0x02, 0x00, 0x02, 0x05, 0x05, 0x00, 0x02, 0x03, 0x00, 0x00, 0x02, 0x06, 0x01, 0x00


//--------------------- .nv.callgraph             --------------------------
	.section	.nv.callgraph,"",@"SHT_CUDA_CALLGRAPH"
	.align	4
	.sectionentsize	8
	.align		4
        /*0000*/ 	.word	0x00000000
	.align		4
        /*0004*/ 	.word	0xffffffff
	.align		4
        /*0008*/ 	.word	0x00000000
	.align		4
        /*000c*/ 	.word	0xfffffffe
	.align		4
        /*0010*/ 	.word	0x00000000
	.align		4
        /*0014*/ 	.word	0xfffffffd
	.align		4
        /*0018*/ 	.word	0x00000000
	.align		4
        /*001c*/ 	.word	0xfffffffc


//--------------------- .text.matmul_kernel       --------------------------
	.section	.text.matmul_kernel,"ax",@progbits
	.align	128
        .global         matmul_kernel
        .type           matmul_kernel,@function
        .size           matmul_kernel,(.L_x_28 - matmul_kernel)
        .other          matmul_kernel,@"STO_CUDA_ENTRY STV_DEFAULT"
matmul_kernel:
.text.matmul_kernel:
[----:B------:R-:W0:Y:S01]  /*0000*/  LDC R1, c[0x0][0x37c] ;  /* 0x0000df00ff017b82 */ /* 0x000e220000000800 */
[----:B------:R-:W1:Y:S01]  /*0010*/  S2R R38, SR_TID.X ;  /* 0x0000000000267919 */ /* 0x000e620000002100 */
[----:B------:R-:W2:Y:S01]  /*0020*/  LDCU.64 UR18, c[0x0][0x358] ;  /* 0x00006b00ff1277ac */ /* 0x000ea20008000a00 */
[----:B-1----:R-:W-:-:S13]  /*0030*/  ISETP.GE.U32.AND P0, PT, R38, 0x20, PT ;  /* 0x000000202600780c */ /* 0x002fda0003f06070 */
[----:B------:R-:W-:Y:S02]  /*0040*/  VOTEU.ANY UP0, P0 ;  /* 0x0000000000ff7886 */ /* 0x000fe40000000100 */
[----:B0-2---:R-:W-:Y:S05]  /*0050*/  BRA.U UP0, `(.L_x_0) ;  /* 0x0000000500807547 */ /* 0x005fea000b800000 */
[----:B------:R-:W0:Y:S01]  /*0060*/  S2R R11, SR_CgaCtaId ;  /* 0x00000000000b7919 */ /* 0x000e220000008800 */
[----:B------:R-:W-:Y:S01]  /*0070*/  NOP ;  /* 0x0000000000007918 */ /* 0x000fe20000000000 */
[----:B------:R-:W-:-:S04]  /*0080*/  MOV R0, 0x40 ;  /* 0x0000004000007802 */ /* 0x000fc80000000f00 */
[----:B0-----:R-:W-:Y:S02]  /*0090*/  LEA R2, R11, R0, 0x18 ;  /* 0x000000000b027211 */ /* 0x001fe400078ec0ff */
[----:B------:R-:W-:-:S04]  /*00a0*/  MOV R0, 0x400 ;  /* 0x0000040000007802 */ /* 0x000fc80000000f00 */
[----:B------:R-:W0:Y:S01]  /*00b0*/  LDS.U8 R2, [R2] ;  /* 0x0000000002027984 */ /* 0x000e220000000000 */
[----:B------:R-:W-:Y:S02]  /*00c0*/  LEA R0, R11, R0, 0x18 ;  /* 0x000000000b007211 */ /* 0x000fe400078ec0ff */
[----:B0-----:R-:W-:-:S13]  /*00d0*/  ISETP.NE.AND P0, PT, R2, RZ, PT ;  /* 0x000000ff0200720c */ /* 0x001fda0003f05270 */
[----:B------:R-:W-:Y:S05]  /*00e0*/  @P0 BRA `(.L_x_1) ;  /* 0x0000000400440947 */ /* 0x000fea0003800000 */
[C---:B------:R-:W-:Y:S02]  /*00f0*/  LOP3.LUT R2, R11.reuse, 0x1, RZ, 0xc0, !PT ;  /* 0x000000010b027812 */ /* 0x040fe400078ec0ff */
[----:B------:R-:W-:Y:S02]  /*0100*/  LOP3.LUT R5, R11, 0x1, RZ, 0x3c, !PT ;  /* 0x000000010b057812 */ /* 0x000fe400078e3cff */
[----:B------:R-:W-:-:S13]  /*0110*/  ISETP.NE.U32.AND P0, PT, R2, 0x1, PT ;  /* 0x000000010200780c */ /* 0x000fda0003f05070 */
[----:B------:R-:W-:Y:S05]  /*0120*/  @!P0 BRA `(.L_x_2) ;  /* 0x0000000000bc8947 */ /* 0x000fea0003800000 */
[----:B------:R-:W-:Y:S01]  /*0130*/  ELECT P1, URZ, PT ;  /* 0x0000000000ff782f */ /* 0x000fe20003820000 */
[----:B------:R-:W-:-:S12]  /*0140*/  BSSY B0, `(.L_x_2) ;  /* 0x000002d000007945 */ /* 0x000fd80003800000 */
[----:B------:R-:W-:Y:S05]  /*0150*/  @!P1 BRA `(.L_x_3) ;  /* 0x0000000000ac9947 */ /* 0x000fea0003800000 */
[----:B------:R-:W-:-:S05]  /*0160*/  UMOV UR4, 0x1 ;  /* 0x0000000100047882 */ /* 0x000fca0000000000 */
[----:B------:R-:W-:Y:S04]  /*0170*/  DEPBAR.LE SB0, 0x36 ;  /* 0x00008d800000791a */ /* 0x000fe80000000000 */
[----:B------:R-:W0:Y:S02]  /*0180*/  UTCATOMSWS.2CTA.FIND_AND_SET.ALIGN UP1, UR4, UR4 ;  /* 0x00000004000475e3 */ /* 0x000e240008220800 */
[----:B0-----:R-:W-:Y:S01]  /*0190*/  PLOP3.LUT P1, PT, PT, PT, UP1, 0x80, 0x8 ;  /* 0x000000000008781c */ /* 0x001fe20003f2f018 */
[----:B------:R-:W-:-:S03]  /*01a0*/  IMAD.U32 R4, RZ, RZ, UR4 ;  /* 0x00000004ff047e24 */ /* 0x000fc6000f8e00ff */
[----:B------:R-:W-:-:S04]  /*01b0*/  SEL R2, RZ, 0xffffffff, !P1 ;  /* 0xffffffffff027807 */ /* 0x000fc80004800000 */
[----:B------:R-:W-:-:S13]  /*01c0*/  ISETP.NE.AND P1, PT, R2, RZ, PT ;  /* 0x000000ff0200720c */ /* 0x000fda0003f25270 */
[----:B------:R-:W-:Y:S05]  /*01d0*/  @P1 BRA `(.L_x_4) ;  /* 0x0000000000241947 */ /* 0x000fea0003800000 */
.L_x_5:
[----:B------:R-:W-:Y:S05]  /*01e0*/  NANOSLEEP 0x64 ;  /* 0x000000640000795d */ /* 0x000fea0003800000 */
[----:B------:R-:W-:-:S05]  /*01f0*/  UMOV UR4, 0x1 ;  /* 0x0000000100047882 */ /* 0x000fca0000000000 */
[----:B------:R-:W-:Y:S04]  /*0200*/  DEPBAR.LE SB0, 0x36 ;  /* 0x00008d800000791a */ /* 0x000fe80000000000 */
[----:B------:R-:W0:Y:S02]  /*0210*/  UTCATOMSWS.2CTA.FIND_AND_SET.ALIGN UP1, UR4, UR4 ;  /* 0x00000004000475e3 */ /* 0x000e240008220800 */
[----:B0-----:R-:W-:Y:S01]  /*0220*/  PLOP3.LUT P1, PT, PT, PT, UP1, 0x80, 0x8 ;  /* 0x000000000008781c */ /* 0x001fe20003f2f018 */
[----:B------:R-:W-:-:S03]  /*0230*/  IMAD.U32 R4, RZ, RZ, UR4 ;  /* 0x00000004ff047e24 */ /* 0x000fc6000f8e00ff */
[----:B------:R-:W-:-:S04]  /*0240*/  SEL R2, RZ, 0xffffffff, !P1 ;  /* 0xffffffffff027807 */ /* 0x000fc80004800000 */
[----:B------:R-:W-:-:S13]  /*0250*/  ISETP.NE.AND P1, PT, R2, RZ, PT ;  /* 0x000000ff0200720c */ /* 0x000fda0003f25270 */
[----:B------:R-:W-:Y:S05]  /*0260*/  @!P1 BRA `(.L_x_5) ;  /* 0xfffffffc00dc9947 */ /* 0x000fea000383ffff */
.L_x_4:
[----:B------:R-:W-:Y:S01]  /*0270*/  MOV R2, 0x60 ;  /* 0x0000006000027802 */ /* 0x000fe20000000f00 */
[----:B------:R-:W-:Y:S01]  /*0280*/  IMAD.MOV.U32 R10, RZ, RZ, 0x4 ;  /* 0x00000004ff0a7424 */ /* 0x000fe200078e00ff */
[----:B------:R-:W-:Y:S02]  /*0290*/  MOV R3, 0x58 ;  /* 0x0000005800037802 */ /* 0x000fe40000000f00 */
[C---:B------:R-:W-:Y:S02]  /*02a0*/  LEA R6, R11.reuse, R2, 0x18 ;  /* 0x000000020b067211 */ /* 0x040fe400078ec0ff */
[----:B------:R-:W-:-:S03]  /*02b0*/  LEA R7, R11, R3, 0x18 ;  /* 0x000000030b077211 */ /* 0x000fc600078ec0ff */
[----:B------:R-:W0:Y:S01]  /*02c0*/  LDS R2, [R6] ;  /* 0x0000000006027984 */ /* 0x000e220000000800 */
[----:B------:R-:W-:Y:S01]  /*02d0*/  PRMT R9, R5, 0x654, R7 ;  /* 0x0000065405097816 */ /* 0x000fe20000000007 */
[----:B0-----:R-:W-:-:S04]  /*02e0*/  IMAD.U32 R2, R2, -0x80000000, RZ ;  /* 0x8000000002027824 */ /* 0x001fc800078e00ff */
[----:B------:R-:W0:Y:S02]  /*02f0*/  SYNCS.PHASECHK.TRANS64.TRYWAIT P1, [R7+URZ], R2 ;  /* 0x00000002070075a7 */ /* 0x000e2400080211ff */
[----:B0-----:R-:W-:Y:S05]  /*0300*/  @P1 BRA `(.L_x_6) ;  /* 0x0000000000081947 */ /* 0x001fea0003800000 */
[----:B------:R-:W0:Y:S02]  /*0310*/  SYNCS.PHASECHK.TRANS64.TRYWAIT P1, [R7+URZ], R2 ;  /* 0x00000002070075a7 */ /* 0x000e2400080211ff */
[----:B0-----:R-:W-:Y:S05]  /*0320*/  @!P1 BRA `(.L_x_7) ;  /* 0x0000006000cc9947 */ /* 0x001fea0003800000 */
.L_x_6:
[C---:B0-----:R-:W-:Y:S01]  /*0330*/  IMAD.SHL.U32 R3, R4.reuse, 0x20, RZ ;  /* 0x0000002004037824 */ /* 0x041fe200078e00ff */
[----:B------:R-:W-:Y:S01]  /*0340*/  PRMT R8, R5, 0x654, R0 ;  /* 0x0000065405087816 */ /* 0x000fe20000000000 */
[----:B------:R-:W-:Y:S01]  /*0350*/  IMAD.MOV.U32 R13, RZ, RZ, 0x1 ;  /* 0x00000001ff0d7424 */ /* 0x000fe200078e00ff */
[----:B------:R0:W-:Y:S01]  /*0360*/  SYNCS.ARRIVE.TRANS64.RED RZ, [R9+URZ], R10 ;  /* 0x0000000a09ff79a7 */ /* 0x0001e200080004ff */
[----:B------:R-:W-:Y:S01]  /*0370*/  VIADD R7, R4, 0x10 ;  /* 0x0000001004077836 */ /* 0x000fe20000000000 */
[----:B------:R1:W-:Y:S02]  /*0380*/  STS [R0], R3 ;  /* 0x0000000300007388 */ /* 0x0003e40000000800 */
[C---:B------:R-:W-:Y:S02]  /*0390*/  SHF.L.U32 R2, R13.reuse, R4, RZ ;  /* 0x000000040d027219 */ /* 0x040fe400000006ff */
[----:B------:R-:W-:Y:S01]  /*03a0*/  SHF.L.U32 R7, R13, R7, RZ ;  /* 0x000000070d077219 */ /* 0x000fe200000006ff */
[----:B------:R1:W-:Y:S01]  /*03b0*/  STAS [R8.64], R4 ;  /* 0x0000000408007dbd */ /* 0x0003e2000c0008ff */
[----:B0-----:R-:W-:-:S02]  /*03c0*/  MOV R10, 0x50 ;  /* 0x00000050000a7802 */ /* 0x001fc40000000f00 */
[----:B------:R-:W-:Y:S02]  /*03d0*/  LOP3.LUT R2, R7, R2, RZ, 0xfc, !PT ;  /* 0x0000000207027212 */ /* 0x000fe400078efcff */
[----:B------:R-:W-:-:S05]  /*03e0*/  LEA R7, R11, R10, 0x18 ;  /* 0x0000000a0b077211 */ /* 0x000fca00078ec0ff */
[----:B------:R1:W-:Y:S04]  /*03f0*/  ATOMS.OR RZ, [R7], R2 ;  /* 0x0000000207ff738c */ /* 0x0003e80003000000 */
[----:B------:R1:W-:Y:S02]  /*0400*/  ATOMS.XOR RZ, [R6], R13 ;  /* 0x0000000d06ff738c */ /* 0x0003e40003800000 */
.L_x_3:
[----:B------:R-:W-:Y:S05]  /*0410*/  BSYNC B0 ;  /* 0x0000000000007941 */ /* 0x000fea0003800000 */
.L_x_2:
[----:B------:R-:W-:Y:S05]  /*0420*/  @P0 BRA `(.L_x_8) ;  /* 0x0000000000840947 */ /* 0x000fea0003800000 */
[----:B------:R-:W-:Y:S05]  /*0430*/  WARPSYNC.ALL ;  /* 0x0000000000007948 */ /* 0x000fea0003800000 */
[----:B------:R-:W-:Y:S01]  /*0440*/  NOP ;  /* 0x0000000000007918 */ /* 0x000fe20000000000 */
[----:B------:R-:W-:-:S13]  /*0450*/  ELECT P0, URZ, PT ;  /* 0x0000000000ff782f */ /* 0x000fda0003800000 */
[----:B------:R-:W-:Y:S05]  /*0460*/  @!P0 BRA `(.L_x_8) ;  /* 0x0000000000748947 */ /* 0x000fea0003800000 */
[----:B-1----:R-:W-:Y:S02]  /*0470*/  MOV R2, 0x60 ;  /* 0x0000006000027802 */ /* 0x002fe40000000f00 */
[----:B------:R-:W-:Y:S02]  /*0480*/  MOV R4, 0x58 ;  /* 0x0000005800047802 */ /* 0x000fe40000000f00 */
[C---:B------:R-:W-:Y:S02]  /*0490*/  LEA R6, R11.reuse, R2, 0x18 ;  /* 0x000000020b067211 */ /* 0x040fe400078ec0ff */
[----:B------:R-:W-:-:S03]  /*04a0*/  LEA R9, R11, R4, 0x18 ;  /* 0x000000040b097211 */ /* 0x000fc600078ec0ff */
[----:B------:R-:W0:Y:S02]  /*04b0*/  LDS R2, [R6] ;  /* 0x0000000006027984 */ /* 0x000e240000000800 */
[----:B0-----:R-:W-:-:S04]  /*04c0*/  IMAD.U32 R2, R2, -0x80000000, RZ ;  /* 0x8000000002027824 */ /* 0x001fc800078e00ff */
[----:B------:R-:W0:Y:S02]  /*04d0*/  SYNCS.PHASECHK.TRANS64.TRYWAIT P0, [R9+URZ], R2 ;  /* 0x00000002090075a7 */ /* 0x000e2400080011ff */
[----:B0-----:R-:W-:Y:S05]  /*04e0*/  @P0 BRA `(.L_x_9) ;  /* 0x0000000000080947 */ /* 0x001fea0003800000 */
[----:B------:R-:W0:Y:S02]  /*04f0*/  SYNCS.PHASECHK.TRANS64.TRYWAIT P0, [R9+URZ], R2 ;  /* 0x00000002090075a7 */ /* 0x000e2400080011ff */
[----:B0-----:R-:W-:Y:S05]  /*0500*/  @!P0 BRA `(.L_x_10) ;  /* 0x00000060006c8947 */ /* 0x001fea0003800000 */
.L_x_9:
[----:B------:R-:W1:Y:S01]  /*0510*/  LDS R2, [R0] ;  /* 0x0000000000027984 */ /* 0x000e620000000800 */
[----:B------:R-:W-:Y:S01]  /*0520*/  IMAD.MOV.U32 R13, RZ, RZ, 0x1 ;  /* 0x00000001ff0d7424 */ /* 0x000fe200078e00ff */
[----:B------:R-:W-:Y:S01]  /*0530*/  PRMT R5, R5, 0x654, R9 ;  /* 0x0000065405057816 */ /* 0x000fe20000000009 */
[C---:B01----:R-:W-:Y:S02]  /*0540*/  IMAD.SHL.U32 R3, R2.reuse, 0x20, RZ ;  /* 0x0000002002037824 */ /* 0x043fe400078e00ff */
[----:B------:R-:W-:Y:S01]  /*0550*/  VIADD R4, R2, 0x10 ;  /* 0x0000001002047836 */ /* 0x000fe20000000000 */
[C---:B------:R-:W-:Y:S02]  /*0560*/  SHF.L.U32 R2, R13.reuse, R2, RZ ;  /* 0x000000020d027219 */ /* 0x040fe400000006ff */
[----:B------:R0:W-:Y:S02]  /*0570*/  STS [R0], R3 ;  /* 0x0000000300007388 */ /* 0x0001e40000000800 */
[----:B------:R-:W-:-:S02]  /*0580*/  SHF.L.U32 R7, R13, R4, RZ ;  /* 0x000000040d077219 */ /* 0x000fc400000006ff */
[----:B------:R-:W-:Y:S02]  /*0590*/  MOV R4, 0x50 ;  /* 0x0000005000047802 */ /* 0x000fe40000000f00 */
[----:B------:R-:W-:Y:S02]  /*05a0*/  LOP3.LUT R2, R7, R2, RZ, 0xfc, !PT ;  /* 0x0000000207027212 */ /* 0x000fe400078efcff */
[----:B------:R-:W-:-:S05]  /*05b0*/  LEA R11, R11, R4, 0x18 ;  /* 0x000000040b0b7211 */ /* 0x000fca00078ec0ff */
[----:B------:R0:W-:Y:S01]  /*05c0*/  ATOMS.OR RZ, [R11], R2 ;  /* 0x000000020bff738c */ /* 0x0001e20003000000 */
[----:B------:R0:W-:Y:S03]  /*05d0*/  SYNCS.ARRIVE.TRANS64.RED.A1T0 RZ, [R5+URZ], RZ ;  /* 0x000000ff05ff79a7 */ /* 0x0001e600081004ff */
[----:B------:R0:W-:Y:S01]  /*05e0*/  ATOMS.XOR RZ, [R6], R13 ;  /* 0x0000000d06ff738c */ /* 0x0001e20003800000 */
[----:B------:R-:W-:Y:S05]  /*05f0*/  BRA `(.L_x_8) ;  /* 0x0000000000107947 */ /* 0x000fea0003800000 */
.L_x_1:
[----:B------:R-:W-:Y:S01]  /*0600*/  IMAD.MOV.U32 R3, RZ, RZ, -0x1 ;  /* 0xffffffffff037424 */ /* 0x000fe200078e00ff */
[----:B------:R-:W-:-:S04]  /*0610*/  MOV R2, 0x640 ;  /* 0x0000064000027802 */ /* 0x000fc80000000f00 */
[----:B------:R0:W-:Y:S03]  /*0620*/  STS [R0], R3 ;  /* 0x0000000300007388 */ /* 0x0001e60000000800 */
[----:B0-----:R-:W-:Y:S05]  /*0630*/  CALL.REL.NOINC `($__internal_1_$__cuda_sm10x_tcgen05_guardrail_trap_phase_invalid_during_alloc) ;  /* 0x00000060005c7944 */ /* 0x001fea0003c00000 */
.L_x_8:
[----:B------:R-:W-:Y:S05]  /*0640*/  WARPSYNC.ALL ;  /* 0x0000000000007948 */ /* 0x000fea0003800000 */
[----:B------:R-:W-:Y:S01]  /*0650*/  NOP ;  /* 0x0000000000007918 */ /* 0x000fe20000000000 */
.L_x_0:
[----:B------:R-:W2:Y:S08]  /*0660*/  LDC.64 R16, c[0x0][0x398] ;  /* 0x0000e600ff107b82 */ /* 0x000eb00000000a00 */
[----:B------:R-:W3:Y:S02]  /*0670*/  S2UR UR5, SR_CgaSize ;  /* 0x00000000000579c3 */ /* 0x000ee40000008a00 */
[----:B---3--:R-:W-:-:S12]  /*0680*/  UIMAD UR5, UR5, -0xa0, URZ ;  /* 0xffffff60050578a4 */ /* 0x008fd8000f8e02ff */
[----:B------:R-:W3:Y:S01]  /*0690*/  LDCU UR5, c[0x0][UR5+0x2b0] ;  /* 0x00005600050577ac */ /* 0x000ee20008000800 */
[----:B------:R-:W-:Y:S02]  /*06a0*/  LOP3.LUT R36, R38, 0x3f, RZ, 0xc0, !PT ;  /* 0x0000003f26247812 */ /* 0x000fe400078ec0ff */
[----:B------:R-:W-:Y:S01]  /*06b0*/  SHF.R.U32.HI R39, RZ, 0x6, R38 ;  /* 0x00000006ff277819 */ /* 0x000fe20000011626 */
[----:B------:R-:W-:Y:S01]  /*06c0*/  UMOV UR6, 0x400 ;  /* 0x0000040000067882 */ /* 0x000fe20000000000 */
[----:B------:R-:W4:Y:S01]  /*06d0*/  LDCU.128 UR12, c[0x0][0x380] ;  /* 0x00007000ff0c77ac */ /* 0x000f220008000c00 */
[----:B------:R-:W5:Y:S01]  /*06e0*/  S2UR UR4, SR_CTAID.X ;  /* 0x00000000000479c3 */ /* 0x000f620000002500 */
[----:B------:R-:W-:-:S07]  /*06f0*/  SGXT.U32 R39, R39, 0x1 ;  /* 0x000000012727781a */ /* 0x000fce0000000000 */
[----:B------:R-:W0:Y:S02]  /*0700*/  S2UR UR9, SR_CgaCtaId ;  /* 0x00000000000979c3 */ /* 0x000e240000008800 */
[----:B012---:R-:W-:Y:S01]  /*0710*/  VIADD R0, R17, 0x3f ;  /* 0x0000003f11007836 */ /* 0x007fe20000000000 */
[----:B------:R-:W-:-:S05]  /*0720*/  IABS R12, R16 ;  /* 0x00000010000c7213 */ /* 0x000fca0000000000 */
[----:B------:R-:W0:Y:S01]  /*0730*/  LDC.64 R104, c[0x0][0x3a0] ;  /* 0x0000e800ff687b82 */ /* 0x000e220000000a00 */
[----:B------:R-:W-:Y:S02]  /*0740*/  IABS R23, R17 ;  /* 0x0000001100177213 */ /* 0x000fe40000000000 */
[----:B------:R-:W-:-:S05]  /*0750*/  SHF.R.S32.HI R3, RZ, 0x1f, R0 ;  /* 0x0000001fff037819 */ /* 0x000fca0000011400 */
[----:B------:R-:W-:Y:S01]  /*0760*/  BAR.SYNC.DEFER_BLOCKING 0x0 ;  /* 0x0000000000007b1d */ /* 0x000fe20000010000 */
[----:B------:R-:W-:Y:S02]  /*0770*/  ISETP.NE.AND P4, PT, R16, RZ, PT ;  /* 0x000000ff1000720c */ /* 0x000fe40003f85270 */
[----:B------:R-:W-:Y:S02]  /*0780*/  LEA.HI R3, R3, R0, RZ, 0x6 ;  /* 0x0000000003037211 */ /* 0x000fe400078f30ff */
[----:B-----5:R-:W-:-:S03]  /*0790*/  I2FP.F32.U32 R5, UR4 ;  /* 0x0000000400057c45 */ /* 0x020fc60008201000 */
[----:B------:R-:W1:Y:S01]  /*07a0*/  LDC.64 R106, c[0x0][0x3a8] ;  /* 0x0000ea00ff6a7b82 */ /* 0x000e620000000a00 */
[----:B------:R-:W-:Y:S01]  /*07b0*/  SHF.R.S32.HI R3, RZ, 0x6, R3 ;  /* 0x00000006ff037819 */ /* 0x000fe20000011403 */
[----:B---3--:R-:W-:Y:S01]  /*07c0*/  FMUL R5, R5, UR5 ;  /* 0x0000000505057c20 */ /* 0x008fe20008400000 */
[----:B------:R-:W-:-:S03]  /*07d0*/  ULOP3.LUT UR4, UR9, 0x1, URZ, 0xc0, !UPT ;  /* 0x0000000109047892 */ /* 0x000fc6000f8ec0ff */
[----:B------:R-:W-:Y:S01]  /*07e0*/  IMAD.SHL.U32 R4, R3, 0x8, RZ ;  /* 0x0000000803047824 */ /* 0x000fe200078e00ff */
[----:B------:R-:W-:Y:S01]  /*07f0*/  ULEA UR6, UR9, UR6, 0x18 ;  /* 0x0000000609067291 */ /* 0x000fe2000f8ec0ff */
[----:B------:R-:W-:Y:S01]  /*0800*/  UMOV UR5, 0x1 ;  /* 0x0000000100057882 */ /* 0x000fe20000000000 */
[----:B------:R-:W-:Y:S02]  /*0810*/  F2I.U32.TRUNC.NTZ R5, R5 ;  /* 0x0000000500057305 */ /* 0x000fe4000020f000 */
[----:B------:R-:W-:Y:S01]  /*0820*/  IABS R7, R4 ;  /* 0x0000000400077213 */ /* 0x000fe20000000000 */
[----:B------:R-:W-:Y:S01]  /*0830*/  UIADD3 UR8, UPT, UPT, UR6, 0x6000, URZ ;  /* 0x0000600006087890 */ /* 0x000fe2000fffe0ff */
[----:B0-----:R-:W-:-:S04]  /*0840*/  VIADD R108, R104, 0x3f ;  /* 0x0000003f686c7836 */ /* 0x001fc80000000000 */
[----:B------:R-:W0:Y:S01]  /*0850*/  I2F.RP R0, R7 ;  /* 0x0000000700007306 */ /* 0x000e220000209400 */
[----:B------:R-:W2:Y:S07]  /*0860*/  LDS R14, [UR6] ;  /* 0x00000006ff0e7984 */ /* 0x000eae0008000800 */
[----:B0-----:R-:W0:Y:S02]  /*0870*/  MUFU.RCP R0, R0 ;  /* 0x0000000000007308 */ /* 0x001e240000001000 */
[----:B0-----:R-:W-:Y:S01]  /*0880*/  VIADD R2, R0, 0xffffffe ;  /* 0x0ffffffe00027836 */ /* 0x001fe20000000000 */
[----:B------:R-:W-:-:S05]  /*0890*/  IABS R0, R5 ;  /* 0x0000000500007213 */ /* 0x000fca0000000000 */
[----:B------:R0:W3:Y:S01]  /*08a0*/  F2I.FTZ.U32.TRUNC.NTZ R3, R2 ;  /* 0x0000000200037305 */ /* 0x0000e2000021f000 */
[----:B--2---:R-:W-:Y:S01]  /*08b0*/  R2UR UR24, R14 ;  /* 0x000000000e1872ca */ /* 0x004fe200000e0000 */
[----:B0-----:R-:W-:Y:S02]  /*08c0*/  IMAD.MOV.U32 R2, RZ, RZ, RZ ;  /* 0x000000ffff027224 */ /* 0x001fe400078e00ff */
[----:B---3--:R-:W-:-:S04]  /*08d0*/  IMAD.MOV R6, RZ, RZ, -R3 ;  /* 0x000000ffff067224 */ /* 0x008fc800078e0a03 */
[----:B------:R-:W-:Y:S01]  /*08e0*/  IMAD R9, R6, R7, RZ ;  /* 0x0000000706097224 */ /* 0x000fe200078e02ff */
[----:B------:R-:W-:-:S03]  /*08f0*/  IABS R6, R4 ;  /* 0x0000000400067213 */ /* 0x000fc60000000000 */
[----:B------:R-:W-:-:S04]  /*0900*/  IMAD.HI.U32 R3, R3, R9, R2 ;  /* 0x0000000903037227 */ /* 0x000fc800078e0002 */
[----:B------:R-:W-:Y:S02]  /*0910*/  IMAD.MOV R2, RZ, RZ, -R6 ;  /* 0x000000ffff027224 */ /* 0x000fe400078e0a06 */
[----:B------:R-:W-:-:S04]  /*0920*/  IMAD.HI.U32 R3, R3, R0, RZ ;  /* 0x0000000003037227 */ /* 0x000fc800078e00ff */
[----:B------:R-:W-:Y:S01]  /*0930*/  IMAD R0, R3, R2, R0 ;  /* 0x0000000203007224 */ /* 0x000fe200078e0200 */
[----:B------:R-:W-:Y:S04]  /*0940*/  BAR.SYNC.DEFER_BLOCKING 0x0 ;  /* 0x0000000000007b1d */ /* 0x000fe80000010000 */
[----:B------:R-:W-:-:S13]  /*0950*/  ISETP.GT.U32.AND P1, PT, R7, R0, PT ;  /* 0x000000000700720c */ /* 0x000fda0003f24070 */
[----:B------:R-:W-:Y:S02]  /*0960*/  @!P1 IMAD.IADD R0, R0, 0x1, -R7 ;  /* 0x0000000100009824 */ /* 0x000fe400078e0a07 */
[----:B------:R-:W-:Y:S01]  /*0970*/  @!P1 VIADD R3, R3, 0x1 ;  /* 0x0000000103039836 */ /* 0x000fe20000000000 */
[----:B------:R-:W-:Y:S02]  /*0980*/  ISETP.NE.AND P1, PT, R4, RZ, PT ;  /* 0x000000ff0400720c */ /* 0x000fe40003f25270 */
[----:B------:R-:W-:Y:S02]  /*0990*/  ISETP.GE.U32.AND P0, PT, R0, R7, PT ;  /* 0x000000070000720c */ /* 0x000fe40003f06070 */
[----:B------:R-:W-:-:S04]  /*09a0*/  LOP3.LUT R0, R5, R4, RZ, 0x3c, !PT ;  /* 0x0000000405007212 */ /* 0x000fc800078e3cff */
[----:B------:R-:W-:Y:S01]  /*09b0*/  ISETP.GE.AND P2, PT, R0, RZ, PT ;  /* 0x000000ff0000720c */ /* 0x000fe20003f46270 */
[----:B------:R-:W-:-:S06]  /*09c0*/  VIADD R0, R16, 0x7f ;  /* 0x0000007f10007836 */ /* 0x000fcc0000000000 */
[----:B------:R-:W-:-:S04]  /*09d0*/  @P0 VIADD R3, R3, 0x1 ;  /* 0x0000000103030836 */ /* 0x000fc80000000000 */
[----:B------:R-:W-:Y:S01]  /*09e0*/  IMAD.MOV.U32 R2, RZ, RZ, R3 ;  /* 0x000000ffff027224 */ /* 0x000fe200078e0003 */
[----:B------:R-:W-:-:S03]  /*09f0*/  SHF.R.S32.HI R3, RZ, 0x1f, R0 ;  /* 0x0000001fff037819 */ /* 0x000fc60000011400 */
[----:B------:R-:W-:Y:S01]  /*0a00*/  @!P2 IMAD.MOV R2, RZ, RZ, -R2 ;  /* 0x000000ffff02a224 */ /* 0x000fe200078e0a02 */
[----:B------:R-:W-:Y:S02]  /*0a10*/  @!P1 LOP3.LUT R2, RZ, R4, RZ, 0x33, !PT ;  /* 0x00000004ff029212 */ /* 0x000fe400078e33ff */
[----:B------:R-:W-:-:S03]  /*0a20*/  LEA.HI R3, R3, R0, RZ, 0x7 ;  /* 0x0000000003037211 */ /* 0x000fc600078f38ff */
[----:B------:R-:W-:Y:S02]  /*0a30*/  IMAD.SHL.U32 R8, R2, 0x8, RZ ;  /* 0x0000000802087824 */ /* 0x000fe400078e00ff */
[----:B------:R-:W-:-:S03]  /*0a40*/  IMAD.MOV R2, RZ, RZ, -R2 ;  /* 0x000000ffff027224 */ /* 0x000fc600078e0a02 */
[----:B------:R-:W-:Y:S01]  /*0a50*/  LEA.HI.SX32 R3, R3, -R8, 0x19 ;  /* 0x8000000803037211 */ /* 0x000fe200078fcaff */
[----:B------:R-:W-:-:S03]  /*0a60*/  IMAD R10, R4, R2, R5 ;  /* 0x00000002040a7224 */ /* 0x000fc600078e0205 */
[----:B------:R-:W-:Y:S02]  /*0a70*/  VIMNMX R11, PT, PT, R3, 0x8, PT ;  /* 0x00000008030b7848 */ /* 0x000fe40003fe0100 */
[----:B------:R-:W-:Y:S02]  /*0a80*/  IABS R9, R10 ;  /* 0x0000000a00097213 */ /* 0x000fe40000000000 */
[-C--:B------:R-:W-:Y:S02]  /*0a90*/  IABS R7, R11.reuse ;  /* 0x0000000b00077213 */ /* 0x080fe40000000000 */
[----:B------:R-:W-:Y:S02]  /*0aa0*/  IABS R4, R11 ;  /* 0x0000000b00047213 */ /* 0x000fe40000000000 */
[----:B------:R-:W0:Y:S08]  /*0ab0*/  I2F.RP R0, R7 ;  /* 0x0000000700007306 */ /* 0x000e300000209400 */
[----:B0-----:R-:W0:Y:S02]  /*0ac0*/  MUFU.RCP R0, R0 ;  /* 0x0000000000007308 */ /* 0x001e240000001000 */
[----:B0-----:R-:W-:-:S02]  /*0ad0*/  VIADD R3, R0, 0xffffffe ;  /* 0x0ffffffe00037836 */ /* 0x001fc40000000000 */
[----:B------:R-:W-:-:S04]  /*0ae0*/  IMAD.MOV R0, RZ, RZ, -R4 ;  /* 0x000000ffff007224 */ /* 0x000fc800078e0a04 */
[----:B------:R-:W0:Y:S08]  /*0af0*/  I2F.RP R4, R23 ;  /* 0x0000001700047306 */ /* 0x000e300000209400 */
[----:B------:R-:W2:Y:S08]  /*0b00*/  F2I.FTZ.U32.TRUNC.NTZ R3, R3 ;  /* 0x0000000300037305 */ /* 0x000eb0000021f000 */
[----:B0-----:R-:W0:Y:S01]  /*0b10*/  MUFU.RCP R4, R4 ;  /* 0x0000000400047308 */ /* 0x001e220000001000 */
[----:B--2---:R-:W-:-:S04]  /*0b20*/  IMAD.MOV R6, RZ, RZ, -R3 ;  /* 0x000000ffff067224 */ /* 0x004fc800078e0a03 */
[----:B------:R-:W-:-:S04]  /*0b30*/  IMAD.MOV.U32 R2, RZ, RZ, R6 ;  /* 0x000000ffff027224 */ /* 0x000fc800078e0006 */
[----:B------:R-:W-:Y:S02]  /*0b40*/  IMAD R5, R2, R7, RZ ;  /* 0x0000000702057224 */ /* 0x000fe400078e02ff */
[----:B------:R-:W-:Y:S02]  /*0b50*/  IMAD.MOV.U32 R2, RZ, RZ, RZ ;  /* 0x000000ffff027224 */ /* 0x000fe400078e00ff */
[----:B0-----:R-:W-:Y:S02]  /*0b60*/  VIADD R4, R4, 0xffffffe ;  /* 0x0ffffffe04047836 */ /* 0x001fe40000000000 */
[----:B------:R-:W-:Y:S02]  /*0b70*/  IMAD.HI.U32 R2, R3, R5, R2 ;  /* 0x0000000503027227 */ /* 0x000fe400078e0002 */
[----:B------:R-:W0:Y:S04]  /*0b80*/  I2F.RP R3, R12 ;  /* 0x0000000c00037306 */ /* 0x000e280000209400 */
[----:B------:R-:W-:-:S04]  /*0b90*/  IMAD.HI.U32 R2, R2, R9, RZ ;  /* 0x0000000902027227 */ /* 0x000fc800078e00ff */
[----:B------:R-:W-:Y:S02]  /*0ba0*/  IMAD R0, R2, R0, R9 ;  /* 0x0000000002007224 */ /* 0x000fe400078e0209 */
[----:B------:R-:W2:Y:S03]  /*0bb0*/  F2I.FTZ.U32.TRUNC.NTZ R9, R4 ;  /* 0x0000000400097305 */ /* 0x000ea6000021f000 */
[----:B------:R-:W-:-:S05]  /*0bc0*/  ISETP.GT.U32.AND P1, PT, R7, R0, PT ;  /* 0x000000000700720c */ /* 0x000fca0003f24070 */
[----:B0-----:R-:W0:Y:S01]  /*0bd0*/  MUFU.RCP R3, R3 ;  /* 0x0000000300037308 */ /* 0x001e220000001000 */
[----:B--2---:R-:W-:-:S07]  /*0be0*/  IMAD.MOV R4, RZ, RZ, -R9 ;  /* 0x000000ffff047224 */ /* 0x004fce00078e0a09 */
[----:B------:R-:W-:Y:S02]  /*0bf0*/  @!P1 IMAD.IADD R0, R0, 0x1, -R7 ;  /* 0x0000000100009824 */ /* 0x000fe400078e0a07 */
[----:B------:R-:W-:Y:S01]  /*0c00*/  @!P1 VIADD R2, R2, 0x1 ;  /* 0x0000000102029836 */ /* 0x000fe20000000000 */
[----:B------:R-:W-:Y:S02]  /*0c10*/  ISETP.NE.AND P1, PT, R11, RZ, PT ;  /* 0x000000ff0b00720c */ /* 0x000fe40003f25270 */
[----:B------:R-:W-:Y:S02]  /*0c20*/  ISETP.GE.U32.AND P0, PT, R0, R7, PT ;  /* 0x000000070000720c */ /* 0x000fe40003f06070 */
[----:B------:R-:W-:Y:S01]  /*0c30*/  LOP3.LUT R0, R10, R11, RZ, 0x3c, !PT ;  /* 0x0000000b0a007212 */ /* 0x000fe200078e3cff */
[----:B0-----:R-:W-:-:S03]  /*0c40*/  VIADD R6, R3, 0xffffffe ;  /* 0x0ffffffe03067836 */ /* 0x001fc60000000000 */
[----:B------:R-:W-:Y:S01]  /*0c50*/  ISETP.GE.AND P2, PT, R0, RZ, PT ;  /* 0x000000ff0000720c */ /* 0x000fe20003f46270 */
[----:B------:R0:W2:Y:S06]  /*0c60*/  F2I.FTZ.U32.TRUNC.NTZ R7, R6 ;  /* 0x0000000600077305 */ /* 0x0000ac000021f000 */
[----:B------:R-:W-:Y:S02]  /*0c70*/  @P0 VIADD R2, R2, 0x1 ;  /* 0x0000000102020836 */ /* 0x000fe40000000000 */
[----:B0-----:R-:W-:Y:S02]  /*0c80*/  IMAD.MOV.U32 R6, RZ, RZ, RZ ;  /* 0x000000ffff067224 */ /* 0x001fe400078e00ff */
[----:B------:R-:W-:-:S04]  /*0c90*/  IMAD.MOV.U32 R13, RZ, RZ, R2 ;  /* 0x000000ffff0d7224 */ /* 0x000fc800078e0002 */
[----:B------:R-:W-:Y:S01]  /*0ca0*/  @!P2 IMAD.MOV R13, RZ, RZ, -R13 ;  /* 0x000000ffff0da224 */ /* 0x000fe200078e0a0d */
[----:B------:R-:W-:Y:S01]  /*0cb0*/  @!P1 LOP3.LUT R13, RZ, R11, RZ, 0x33, !PT ;  /* 0x0000000bff0d9212 */ /* 0x000fe200078e33ff */
[----:B--2---:R-:W-:-:S04]  /*0cc0*/  IMAD.MOV R5, RZ, RZ, -R7 ;  /* 0x000000ffff057224 */ /* 0x004fc800078e0a07 */
[----:B------:R-:W-:-:S04]  /*0cd0*/  IMAD.MOV R0, RZ, RZ, -R13 ;  /* 0x000000ffff007224 */ /* 0x000fc800078e0a0d */
[----:B------:R-:W-:-:S04]  /*0ce0*/  IMAD R0, R11, R0, R10 ;  /* 0x000000000b007224 */ /* 0x000fc800078e020a */
[----:B------:R-:W-:-:S05]  /*0cf0*/  IMAD.IADD R0, R8, 0x1, R0 ;  /* 0x0000000108007824 */ /* 0x000fca00078e0200 */
[----:B------:R-:W-:Y:S01]  /*0d00*/  LEA R3, R0, UR4, 0x1 ;  /* 0x0000000400037c11 */ /* 0x000fe2000f8e08ff */
[----:B------:R-:W-:-:S04]  /*0d10*/  USHF.L.U32 UR4, UR4, 0x5, URZ ;  /* 0x0000000504047899 */ /* 0x000fc800080006ff */
[----:B------:R-:W-:Y:S02]  /*0d20*/  IMAD.U32 R2, R3, 0x40, R36 ;  /* 0x0000004003027824 */ /* 0x000fe400078e0024 */
[----:B------:R-:W-:Y:S01]  /*0d30*/  IMAD R3, R5, R12, RZ ;  /* 0x0000000c05037224 */ /* 0x000fe200078e02ff */
[----:B------:R-:W-:Y:S02]  /*0d40*/  SHF.R.U32.HI R5, RZ, 0x5, R38 ;  /* 0x00000005ff057819 */ /* 0x000fe40000011626 */
[----:B------:R-:W-:Y:S01]  /*0d50*/  IABS R8, R2 ;  /* 0x0000000200087213 */ /* 0x000fe20000000000 */
[----:B------:R-:W-:Y:S01]  /*0d60*/  IMAD.HI.U32 R6, R7, R3, R6 ;  /* 0x0000000307067227 */ /* 0x000fe200078e0006 */
[----:B------:R-:W-:-:S03]  /*0d70*/  ISETP.GE.AND P6, PT, R2, RZ, PT ;  /* 0x000000ff0200720c */ /* 0x000fc60003fc6270 */
[----:B------:R-:W-:Y:S02]  /*0d80*/  IMAD.MOV.U32 R3, RZ, RZ, R8 ;  /* 0x000000ffff037224 */ /* 0x000fe400078e0008 */
[----:B------:R-:W-:Y:S02]  /*0d90*/  IMAD.SHL.U32 R0, R5, 0x200000, RZ ;  /* 0x0020000005007824 */ /* 0x000fe400078e00ff */
[----:B------:R-:W-:-:S03]  /*0da0*/  IMAD.HI.U32 R6, R6, R3, RZ ;  /* 0x0000000306067227 */ /* 0x000fc600078e00ff */
[----:B------:R-:W-:Y:S01]  /*0db0*/  LOP3.LUT R0, R0, 0x600000, RZ, 0xc0, !PT ;  /* 0x0060000000007812 */ /* 0x000fe200078ec0ff */
[----:B------:R-:W-:Y:S02]  /*0dc0*/  IMAD.MOV R6, RZ, RZ, -R6 ;  /* 0x000000ffff067224 */ /* 0x000fe400078e0a06 */
[----:B------:R-:W-:Y:S01]  /*0dd0*/  IMAD R7, R4, R23, RZ ;  /* 0x0000001704077224 */ /* 0x000fe200078e02ff */
[----:B------:R-:W-:Y:S01]  /*0de0*/  R2UR UR7, R0 ;  /* 0x00000000000772ca */ /* 0x000fe200000e0000 */
[C---:B------:R-:W-:Y:S02]  /*0df0*/  IMAD R3, R12.reuse, R6, R3 ;  /* 0x000000060c037224 */ /* 0x040fe400078e0203 */
[----:B------:R-:W-:Y:S02]  /*0e00*/  IMAD.SHL.U32 R0, R13, 0x40, RZ ;  /* 0x000000400d007824 */ /* 0x000fe400078e00ff */
[----:B------:R-:W-:Y:S01]  /*0e10*/  IMAD.MOV.U32 R8, RZ, RZ, RZ ;  /* 0x000000ffff087224 */ /* 0x000fe200078e00ff */
[----:B------:R-:W-:-:S02]  /*0e20*/  ISETP.GT.U32.AND P0, PT, R12, R3, PT ;  /* 0x000000030c00720c */ /* 0x000fc40003f04070 */
[----:B------:R-:W-:Y:S01]  /*0e30*/  LOP3.LUT R4, R0, UR4, R39, 0xfe, !PT ;  /* 0x0000000400047c12 */ /* 0x000fe2000f8efe27 */
[----:B------:R-:W-:-:S03]  /*0e40*/  IMAD.HI.U32 R8, R9, R7, R8 ;  /* 0x0000000709087227 */ /* 0x000fc600078e0008 */
[----:B------:R-:W-:Y:S01]  /*0e50*/  LOP3.LUT R6, R4, 0x2, RZ, 0xfc, !PT ;  /* 0x0000000204067812 */ /* 0x000fe200078efcff */
[----:B------:R-:W-:Y:S01]  /*0e60*/  UIADD3 UR7, UPT, UPT, UR24, UR7, URZ ;  /* 0x0000000718077290 */ /* 0x000fe2000fffe0ff */
[----:B------:R-:W-:Y:S02]  /*0e70*/  IABS R11, R4 ;  /* 0x00000004000b7213 */ /* 0x000fe40000000000 */
[----:B------:R-:W-:Y:S02]  /*0e80*/  ISETP.GE.AND P3, PT, R6, RZ, PT ;  /* 0x000000ff0600720c */ /* 0x000fe40003f66270 */
[----:B------:R-:W-:Y:S01]  /*0e90*/  IABS R13, R6 ;  /* 0x00000006000d7213 */ /* 0x000fe20000000000 */
[----:B------:R-:W-:Y:S01]  /*0ea0*/  @!P0 IMAD.IADD R3, R3, 0x1, -R12 ;  /* 0x0000000103038824 */ /* 0x000fe200078e0a0c */
[----:B------:R-:W-:Y:S01]  /*0eb0*/  LOP3.LUT R14, R4, 0x4, RZ, 0xfc, !PT ;  /* 0x00000004040e7812 */ /* 0x000fe200078efcff */
[----:B------:R-:W-:Y:S01]  /*0ec0*/  IMAD.HI.U32 R6, R8, R11, RZ ;  /* 0x0000000b08067227 */ /* 0x000fe200078e00ff */
[----:B------:R-:W-:-:S02]  /*0ed0*/  LOP3.LUT R21, R4, 0x8, RZ, 0xfc, !PT ;  /* 0x0000000804157812 */ /* 0x000fc400078efcff */
[----:B------:R-:W-:Y:S01]  /*0ee0*/  ISETP.GT.U32.AND P0, PT, R12, R3, PT ;  /* 0x000000030c00720c */ /* 0x000fe20003f04070 */
[----:B------:R-:W-:Y:S01]  /*0ef0*/  IMAD.MOV R6, RZ, RZ, -R6 ;  /* 0x000000ffff067224 */ /* 0x000fe200078e0a06 */
[----:B------:R-:W-:Y:S01]  /*0f00*/  IABS R15, R14 ;  /* 0x0000000e000f7213 */ /* 0x000fe20000000000 */
[----:B------:R-:W-:Y:S01]  /*0f10*/  IMAD.HI.U32 R7, R8, R13, RZ ;  /* 0x0000000d08077227 */ /* 0x000fe200078e00ff */
[----:B------:R-:W-:Y:S02]  /*0f20*/  ISETP.GE.AND P1, PT, R14, RZ, PT ;  /* 0x000000ff0e00720c */ /* 0x000fe40003f26270 */
[C---:B------:R-:W-:Y:S01]  /*0f30*/  LOP3.LUT R22, R4.reuse, 0xa, RZ, 0xfc, !PT ;  /* 0x0000000a04167812 */ /* 0x040fe200078efcff */
[----:B------:R-:W-:Y:S01]  /*0f40*/  IMAD R6, R23, R6, R11 ;  /* 0x0000000617067224 */ /* 0x000fe200078e020b */
[----:B------:R-:W-:Y:S01]  /*0f50*/  LOP3.LUT R20, R4, 0x6, RZ, 0xfc, !PT ;  /* 0x0000000604147812 */ /* 0x000fe200078efcff */
[----:B------:R-:W-:Y:S01]  /*0f60*/  IMAD.HI.U32 R9, R8, R15, RZ ;  /* 0x0000000f08097227 */ /* 0x000fe200078e00ff */
[----:B------:R-:W-:-:S02]  /*0f70*/  LOP3.LUT R28, R4, 0xc, RZ, 0xfc, !PT ;  /* 0x0000000c041c7812 */ /* 0x000fc400078efcff */
[----:B------:R-:W-:Y:S01]  /*0f80*/  IABS R19, R20 ;  /* 0x0000001400137213 */ /* 0x000fe20000000000 */
[----:B------:R-:W-:Y:S01]  /*0f90*/  @!P0 IMAD.IADD R3, R3, 0x1, -R12 ;  /* 0x0000000103038824 */ /* 0x000fe200078e0a0c */
[C---:B------:R-:W-:Y:S01]  /*0fa0*/  ISETP.GT.U32.AND P0, PT, R23.reuse, R6, PT ;  /* 0x000000061700720c */ /* 0x040fe20003f04070 */
[----:B------:R-:W-:Y:S01]  /*0fb0*/  IMAD.MOV R14, RZ, RZ, -R7 ;  /* 0x000000ffff0e7224 */ /* 0x000fe200078e0a07 */
[C---:B------:R-:W-:Y:S01]  /*0fc0*/  LOP3.LUT R31, R4.reuse, 0x10, RZ, 0xfc, !PT ;  /* 0x00000010041f7812 */ /* 0x040fe200078efcff */
[----:B------:R-:W-:Y:S01]  /*0fd0*/  IMAD.MOV R18, RZ, RZ, -R9 ;  /* 0x000000ffff127224 */ /* 0x000fe200078e0a09 */
[----:B------:R-:W-:Y:S01]  /*0fe0*/  LOP3.LUT R29, R4, 0xe, RZ, 0xfc, !PT ;  /* 0x0000000e041d7812 */ /* 0x000fe200078efcff */
[C---:B------:R-:W-:Y:S01]  /*0ff0*/  IMAD R7, R23.reuse, R14, R13 ;  /* 0x0000000e17077224 */ /* 0x040fe200078e020d */
[----:B------:R-:W-:Y:S01]  /*1000*/  IABS R14, R21 ;  /* 0x00000015000e7213 */ /* 0x000fe20000000000 */
[----:B------:R-:W-:Y:S01]  /*1010*/  IMAD R9, R23, R18, R15 ;  /* 0x0000001217097224 */ /* 0x000fe200078e020f */
[----:B------:R-:W-:Y:S01]  /*1020*/  IABS R15, R22 ;  /* 0x00000016000f7213 */ /* 0x000fe20000000000 */
[----:B------:R-:W-:Y:S01]  /*1030*/  IMAD.MOV.U32 R46, RZ, RZ, R3 ;  /* 0x000000ffff2e7224 */ /* 0x000fe200078e0003 */
[----:B------:R-:W-:Y:S01]  /*1040*/  IABS R18, R28 ;  /* 0x0000001c00127213 */ /* 0x000fe20000000000 */
[----:B------:R-:W-:Y:S01]  /*1050*/  IMAD.HI.U32 R11, R8, R14, RZ ;  /* 0x0000000e080b7227 */ /* 0x000fe200078e00ff */
[----:B------:R-:W-:-:S02]  /*1060*/  ISETP.GE.AND P5, PT, R20, RZ, PT ;  /* 0x000000ff1400720c */ /* 0x000fc40003fa6270 */
[----:B------:R-:W-:Y:S01]  /*1070*/  IABS R20, R29 ;  /* 0x0000001d00147213 */ /* 0x000fe20000000000 */
[----:B------:R-:W-:Y:S01]  /*1080*/  @!P0 IMAD.IADD R6, R6, 0x1, -R23 ;  /* 0x0000000106068824 */ /* 0x000fe200078e0a17 */
[C---:B------:R-:W-:Y:S01]  /*1090*/  ISETP.GT.U32.AND P0, PT, R23.reuse, R7, PT ;  /* 0x000000071700720c */ /* 0x040fe20003f04070 */
[----:B------:R-:W-:Y:S01]  /*10a0*/  IMAD.HI.U32 R12, R8, R15, RZ ;  /* 0x0000000f080c7227 */ /* 0x000fe200078e00ff */
[C---:B------:R-:W-:Y:S02]  /*10b0*/  LOP3.LUT R32, R4.reuse, 0x12, RZ, 0xfc, !PT ;  /* 0x0000001204207812 */ /* 0x040fe400078efcff */
[C---:B------:R-:W-:Y:S01]  /*10c0*/  ISETP.GT.U32.AND P2, PT, R23.reuse, R6, PT ;  /* 0x000000061700720c */ /* 0x040fe20003f44070 */
[----:B------:R-:W-:Y:S01]  /*10d0*/  @!P6 IMAD.MOV R46, RZ, RZ, -R46 ;  /* 0x000000ffff2ee224 */ /* 0x000fe200078e0a2e */
[C---:B------:R-:W-:Y:S01]  /*10e0*/  ISETP.GT.U32.AND P6, PT, R23.reuse, R9, PT ;  /* 0x000000091700720c */ /* 0x040fe20003fc4070 */
[----:B------:R-:W-:Y:S01]  /*10f0*/  IMAD.MOV R11, RZ, RZ, -R11 ;  /* 0x000000ffff0b7224 */ /* 0x000fe200078e0a0b */
[----:B------:R-:W-:Y:S01]  /*1100*/  @!P4 LOP3.LUT R46, RZ, R16, RZ, 0x33, !PT ;  /* 0x00000010ff2ec212 */ /* 0x000fe200078e33ff */
[----:B------:R-:W-:Y:S01]  /*1110*/  IMAD.MOV R12, RZ, RZ, -R12 ;  /* 0x000000ffff0c7224 */ /* 0x000fe200078e0a0c */
[C---:B------:R-:W-:Y:S01]  /*1120*/  LOP3.LUT R33, R4.reuse, 0x14, RZ, 0xfc, !PT ;  /* 0x0000001404217812 */ /* 0x040fe200078efcff */
[----:B------:R-:W-:Y:S01]  /*1130*/  IMAD R3, R23, R11, R14 ;  /* 0x0000000b17037224 */ /* 0x000fe200078e020e */
[----:B------:R-:W-:Y:S01]  /*1140*/  LOP3.LUT R34, R4, 0x16, RZ, 0xfc, !PT ;  /* 0x0000001604227812 */ /* 0x000fe200078efcff */
[----:B------:R-:W-:Y:S01]  /*1150*/  IMAD.HI.U32 R10, R8, R19, RZ ;  /* 0x00000013080a7227 */ /* 0x000fe200078e00ff */
[----:B------:R-:W-:-:S02]  /*1160*/  LOP3.LUT R35, R4, 0x18, RZ, 0xfc, !PT ;  /* 0x0000001804237812 */ /* 0x000fc400078efcff */
[C---:B------:R-:W-:Y:S01]  /*1170*/  LOP3.LUT R37, R4.reuse, 0x1a, RZ, 0xfc, !PT ;  /* 0x0000001a04257812 */ /* 0x040fe200078efcff */
[----:B------:R-:W-:Y:S01]  /*1180*/  IMAD R11, R23, R12, R15 ;  /* 0x0000000c170b7224 */ /* 0x000fe200078e020f */
[C---:B------:R-:W-:Y:S01]  /*1190*/  LOP3.LUT R40, R4.reuse, 0x1c, RZ, 0xfc, !PT ;  /* 0x0000001c04287812 */ /* 0x040fe200078efcff */
[----:B------:R-:W-:Y:S01]  /*11a0*/  IMAD.MOV R10, RZ, RZ, -R10 ;  /* 0x000000ffff0a7224 */ /* 0x000fe200078e0a0a */
[----:B------:R-:W-:Y:S01]  /*11b0*/  LOP3.LUT R27, R4, 0x1e, RZ, 0xfc, !PT ;  /* 0x0000001e041b7812 */ /* 0x000fe200078efcff */
[----:B------:R-:W-:Y:S01]  /*11c0*/  @!P0 IMAD.IADD R7, R7, 0x1, -R23 ;  /* 0x0000000107078824 */ /* 0x000fe200078e0a17 */
[C---:B------:R-:W-:Y:S01]  /*11d0*/  ISETP.GT.U32.AND P0, PT, R23.reuse, R11, PT ;  /* 0x0000000b1700720c */ /* 0x040fe20003f04070 */
[----:B------:R-:W-:Y:S01]  /*11e0*/  IMAD R10, R23, R10, R19 ;  /* 0x0000000a170a7224 */ /* 0x000fe200078e0213 */
[----:B------:R-:W-:Y:S01]  /*11f0*/  IABS R24, R37 ;  /* 0x0000002500187213 */ /* 0x000fe20000000000 */
[----:B------:R-:W-:Y:S01]  /*1200*/  @!P6 IMAD.IADD R9, R9, 0x1, -R23 ;  /* 0x000000010909e824 */ /* 0x000fe200078e0a17 */
[C---:B------:R-:W-:Y:S01]  /*1210*/  ISETP.GT.U32.AND P6, PT, R23.reuse, R7, PT ;  /* 0x000000071700720c */ /* 0x040fe20003fc4070 */
[----:B------:R-:W-:Y:S01]  /*1220*/  IMAD.HI.U32 R13, R8, R18, RZ ;  /* 0x00000012080d7227 */ /* 0x000fe200078e00ff */
[----:B------:R-:W-:-:S02]  /*1230*/  ISETP.GT.U32.AND P4, PT, R23, R10, PT ;  /* 0x0000000a1700720c */ /* 0x000fc40003f84070 */
[----:B------:R-:W-:Y:S01]  /*1240*/  IABS R25, R40 ;  /* 0x0000002800197213 */ /* 0x000fe20000000000 */
[----:B------:R-:W-:Y:S01]  /*1250*/  IMAD.MOV R19, RZ, RZ, -R13 ;  /* 0x000000ffff137224 */ /* 0x000fe200078e0a0d */
[----:B------:R-:W-:Y:S01]  /*1260*/  IABS R26, R27 ;  /* 0x0000001b001a7213 */ /* 0x000fe20000000000 */
[--C-:B------:R-:W-:Y:S01]  /*1270*/  @!P2 IMAD.IADD R6, R6, 0x1, -R23.reuse ;  /* 0x000000010606a824 */ /* 0x100fe200078e0a17 */
[C---:B------:R-:W-:Y:S01]  /*1280*/  ISETP.GT.U32.AND P2, PT, R23.reuse, R3, PT ;  /* 0x000000031700720c */ /* 0x040fe20003f44070 */
[----:B------:R-:W-:Y:S01]  /*1290*/  IMAD R12, R23, R19, R18 ;  /* 0x00000013170c7224 */ /* 0x000fe200078e0212 */
[----:B------:R-:W-:Y:S01]  /*12a0*/  IABS R18, R31 ;  /* 0x0000001f00127213 */ /* 0x000fe20000000000 */
[--C-:B------:R-:W-:Y:S01]  /*12b0*/  @!P0 IMAD.IADD R11, R11, 0x1, -R23.reuse ;  /* 0x000000010b0b8824 */ /* 0x100fe200078e0a17 */
[----:B------:R-:W-:Y:S01]  /*12c0*/  IABS R19, R32 ;  /* 0x0000002000137213 */ /* 0x000fe20000000000 */
[----:B------:R-:W-:Y:S02]  /*12d0*/  @!P6 IMAD.IADD R7, R7, 0x1, -R23 ;  /* 0x000000010707e824 */ /* 0x000fe400078e0a17 */
[----:B------:R-:W-:Y:S01]  /*12e0*/  IMAD.HI.U32 R14, R8, R18, RZ ;  /* 0x00000012080e7227 */ /* 0x000fe200078e00ff */
[----:B------:R-:W-:-:S03]  /*12f0*/  ISETP.GT.U32.AND P6, PT, R23, R11, PT ;  /* 0x0000000b1700720c */ /* 0x000fc60003fc4070 */
[--C-:B------:R-:W-:Y:S01]  /*1300*/  @!P4 IMAD.IADD R10, R10, 0x1, -R23.reuse ;  /* 0x000000010a0ac824 */ /* 0x100fe200078e0a17 */
[----:B------:R-:W-:Y:S01]  /*1310*/  ISETP.GT.U32.AND P4, PT, R23, R9, PT ;  /* 0x000000091700720c */ /* 0x000fe20003f84070 */
[----:B------:R-:W-:Y:S02]  /*1320*/  IMAD.MOV R14, RZ, RZ, -R14 ;  /* 0x000000ffff0e7224 */ /* 0x000fe400078e0a0e */
[----:B------:R-:W-:Y:S01]  /*1330*/  @!P2 IMAD.IADD R3, R3, 0x1, -R23 ;  /* 0x000000010303a824 */ /* 0x000fe200078e0a17 */
[----:B------:R-:W-:Y:S01]  /*1340*/  ISETP.GT.U32.AND P2, PT, R23, R10, PT ;  /* 0x0000000a1700720c */ /* 0x000fe20003f44070 */
[----:B------:R-:W-:-:S03]  /*1350*/  IMAD.HI.U32 R13, R8, R20, RZ ;  /* 0x00000014080d7227 */ /* 0x000fc600078e00ff */
[C---:B------:R-:W-:Y:S01]  /*1360*/  ISETP.GT.U32.AND P0, PT, R23.reuse, R3, PT ;  /* 0x000000031700720c */ /* 0x040fe20003f04070 */
[----:B------:R-:W-:Y:S02]  /*1370*/  IMAD R14, R23, R14, R18 ;  /* 0x0000000e170e7224 */ /* 0x000fe400078e0212 */
[----:B------:R-:W-:Y:S02]  /*1380*/  IMAD.MOV R13, RZ, RZ, -R13 ;  /* 0x000000ffff0d7224 */ /* 0x000fe400078e0a0d */
[----:B------:R-:W-:Y:S01]  /*1390*/  @!P6 IMAD.IADD R11, R11, 0x1, -R23 ;  /* 0x000000010b0be824 */ /* 0x000fe200078e0a17 */
[----:B------:R-:W-:Y:S01]  /*13a0*/  ISETP.GT.U32.AND P6, PT, R23, R14, PT ;  /* 0x0000000e1700720c */ /* 0x000fe20003fc4070 */
[----:B------:R-:W-:-:S04]  /*13b0*/  IMAD.HI.U32 R15, R8, R19, RZ ;  /* 0x00000013080f7227 */ /* 0x000fc800078e00ff */
[----:B------:R-:W-:Y:S01]  /*13c0*/  IMAD R13, R23, R13, R20 ;  /* 0x0000000d170d7224 */ /* 0x000fe200078e0214 */
[----:B------:R-:W-:Y:S01]  /*13d0*/  IABS R20, R33 ;  /* 0x0000002100147213 */ /* 0x000fe20000000000 */
[----:B------:R-:W-:Y:S02]  /*13e0*/  IMAD.MOV R18, RZ, RZ, -R15 ;  /* 0x000000ffff127224 */ /* 0x000fe400078e0a0f */
[--C-:B------:R-:W-:Y:S01]  /*13f0*/  @!P4 IMAD.IADD R9, R9, 0x1, -R23.reuse ;  /* 0x000000010909c824 */ /* 0x100fe200078e0a17 */
[C---:B------:R-:W-:Y:S01]  /*1400*/  ISETP.GT.U32.AND P4, PT, R23.reuse, R12, PT ;  /* 0x0000000c1700720c */ /* 0x040fe20003f84070 */
[----:B------:R-:W-:Y:S01]  /*1410*/  @!P2 IMAD.IADD R10, R10, 0x1, -R23 ;  /* 0x000000010a0aa824 */ /* 0x000fe200078e0a17 */
[C---:B------:R-:W-:Y:S01]  /*1420*/  ISETP.GT.U32.AND P2, PT, R23.reuse, R13, PT ;  /* 0x0000000d1700720c */ /* 0x040fe20003f44070 */
[----:B------:R-:W-:Y:S02]  /*1430*/  IMAD R15, R23, R18, R19 ;  /* 0x00000012170f7224 */ /* 0x000fe400078e0213 */
[----:B------:R-:W-:-:S02]  /*1440*/  @!P6 IMAD.IADD R14, R14, 0x1, -R23 ;  /* 0x000000010e0ee824 */ /* 0x000fc400078e0a17 */
[----:B------:R-:W-:Y:S01]  /*1450*/  IMAD.HI.U32 R16, R8, R20, RZ ;  /* 0x0000001408107227 */ /* 0x000fe200078e00ff */
[----:B------:R-:W-:-:S03]  /*1460*/  ISETP.GT.U32.AND P6, PT, R23, R15, PT ;  /* 0x0000000f1700720c */ /* 0x000fc60003fc4070 */
[--C-:B------:R-:W-:Y:S01]  /*1470*/  @!P0 IMAD.IADD R3, R3, 0x1, -R23.reuse ;  /* 0x0000000103038824 */ /* 0x100fe200078e0a17 */
[----:B------:R-:W-:Y:S01]  /*1480*/  ISETP.GE.AND P0, PT, R21, RZ, PT ;  /* 0x000000ff1500720c */ /* 0x000fe20003f06270 */
[----:B------:R-:W-:Y:S01]  /*1490*/  IMAD.MOV R16, RZ, RZ, -R16 ;  /* 0x000000ffff107224 */ /* 0x000fe200078e0a10 */
[----:B------:R-:W-:Y:S01]  /*14a0*/  IABS R21, R34 ;  /* 0x0000002200157213 */ /* 0x000fe20000000000 */
[--C-:B------:R-:W-:Y:S01]  /*14b0*/  @!P4 IMAD.IADD R12, R12, 0x1, -R23.reuse ;  /* 0x000000010c0cc824 */ /* 0x100fe200078e0a17 */
[----:B------:R-:W-:Y:S01]  /*14c0*/  ISETP.GE.AND P4, PT, R22, RZ, PT ;  /* 0x000000ff1600720c */ /* 0x000fe20003f86270 */
[----:B------:R-:W-:Y:S01]  /*14d0*/  @!P2 IMAD.IADD R13, R13, 0x1, -R23 ;  /* 0x000000010d0da824 */ /* 0x000fe200078e0a17 */
[----:B------:R-:W-:Y:S01]  /*14e0*/  ISETP.GE.AND P2, PT, R4, RZ, PT ;  /* 0x000000ff0400720c */ /* 0x000fe20003f46270 */
[----:B------:R-:W-:Y:S01]  /*14f0*/  IMAD R16, R23, R16, R20 ;  /* 0x0000001017107224 */ /* 0x000fe200078e0214 */
[----:B------:R-:W-:Y:S01]  /*1500*/  IABS R22, R35 ;  /* 0x0000002300167213 */ /* 0x000fe20000000000 */
[----:B------:R-:W-:-:S04]  /*1510*/  IMAD.HI.U32 R4, R8, R21, RZ ;  /* 0x0000001508047227 */ /* 0x000fc800078e00ff */
[----:B------:R-:W-:-:S04]  /*1520*/  IMAD.HI.U32 R18, R8, R22, RZ ;  /* 0x0000001608127227 */ /* 0x000fc800078e00ff */
[----:B------:R-:W-:Y:S01]  /*1530*/  @!P6 IMAD.IADD R15, R15, 0x1, -R23 ;  /* 0x000000010f0fe824 */ /* 0x000fe200078e0a17 */
[----:B------:R-:W-:Y:S01]  /*1540*/  ISETP.GT.U32.AND P6, PT, R23, R16, PT ;  /* 0x000000101700720c */ /* 0x000fe20003fc4070 */
[----:B------:R-:W-:-:S04]  /*1550*/  IMAD.HI.U32 R19, R8, R24, RZ ;  /* 0x0000001808137227 */ /* 0x000fc800078e00ff */
[----:B------:R-:W-:-:S04]  /*1560*/  IMAD.HI.U32 R20, R8, R25, RZ ;  /* 0x0000001908147227 */ /* 0x000fc800078e00ff */
[----:B------:R-:W-:Y:S02]  /*1570*/  IMAD.MOV R4, RZ, RZ, -R4 ;  /* 0x000000ffff047224 */ /* 0x000fe400078e0a04 */
[----:B------:R-:W-:-:S04]  /*1580*/  IMAD.HI.U32 R8, R8, R26, RZ ;  /* 0x0000001a08087227 */ /* 0x000fc800078e00ff */
[----:B------:R-:W-:Y:S02]  /*1590*/  IMAD.MOV R18, RZ, RZ, -R18 ;  /* 0x000000ffff127224 */ /* 0x000fe400078e0a12 */
[C---:B------:R-:W-:Y:S02]  /*15a0*/  IMAD R4, R23.reuse, R4, R21 ;  /* 0x0000000417047224 */ /* 0x040fe400078e0215 */
[----:B------:R-:W-:Y:S02]  /*15b0*/  IMAD.MOV R21, RZ, RZ, -R8 ;  /* 0x000000ffff157224 */ /* 0x000fe400078e0a08 */
[C---:B------:R-:W-:Y:S02]  /*15c0*/  IMAD R8, R23.reuse, R18, R22 ;  /* 0x0000001217087224 */ /* 0x040fe400078e0216 */
[----:B------:R-:W-:Y:S01]  /*15d0*/  @!P2 IMAD.MOV R6, RZ, RZ, -R6 ;  /* 0x000000ffff06a224 */ /* 0x000fe200078e0a06 */
[----:B------:R-:W-:Y:S01]  /*15e0*/  ISETP.GT.U32.AND P2, PT, R23, R12, PT ;  /* 0x0000000c1700720c */ /* 0x000fe20003f44070 */
[----:B------:R-:W-:Y:S01]  /*15f0*/  IMAD.MOV.U32 R22, RZ, RZ, R7 ;  /* 0x000000ffff167224 */ /* 0x000fe200078e0007 */
[C---:B------:R-:W-:Y:S01]  /*1600*/  LOP3.LUT R7, R39.reuse, 0x10, RZ, 0xfc, !PT ;  /* 0x0000001027077812 */ /* 0x040fe200078efcff */
[----:B------:R-:W-:Y:S01]  /*1610*/  IMAD.MOV.U32 R30, RZ, RZ, R3 ;  /* 0x000000ffff1e7224 */ /* 0x000fe200078e0003 */
[----:B------:R-:W-:Y:S01]  /*1620*/  LOP3.LUT R3, R39, 0x8, RZ, 0xfc, !PT ;  /* 0x0000000827037812 */ /* 0x000fe200078efcff */
[----:B------:R-:W-:Y:S01]  /*1630*/  @!P3 IMAD.MOV R22, RZ, RZ, -R22 ;  /* 0x000000ffff16b224 */ /* 0x000fe200078e0a16 */
[C---:B------:R-:W-:Y:S01]  /*1640*/  ISETP.GT.U32.AND P3, PT, R23.reuse, R13, PT ;  /* 0x0000000d1700720c */ /* 0x040fe20003f64070 */
[----:B------:R-:W-:Y:S01]  /*1650*/  @!P1 IMAD.MOV R9, RZ, RZ, -R9 ;  /* 0x000000ffff099224 */ /* 0x000fe200078e0a09 */
[C---:B------:R-:W-:Y:S01]  /*1660*/  ISETP.GT.U32.AND P1, PT, R23.reuse, R14, PT ;  /* 0x0000000e1700720c */ /* 0x040fe20003f24070 */
[----:B------:R-:W-:Y:S01]  /*1670*/  @!P0 IMAD.MOV R30, RZ, RZ, -R30 ;  /* 0x000000ffff1e8224 */ /* 0x000fe200078e0a1e */
[----:B------:R-:W-:Y:S01]  /*1680*/  ISETP.GT.U32.AND P0, PT, R23, R4, PT ;  /* 0x000000041700720c */ /* 0x000fe20003f04070 */
[----:B------:R-:W-:-:S02]  /*1690*/  IMAD.MOV R19, RZ, RZ, -R19 ;  /* 0x000000ffff137224 */ /* 0x000fc400078e0a13 */
[----:B------:R-:W-:Y:S01]  /*16a0*/  @!P6 IMAD.IADD R16, R16, 0x1, -R23 ;  /* 0x000000011010e824 */ /* 0x000fe200078e0a17 */
[C---:B------:R-:W-:Y:S01]  /*16b0*/  ISETP.GT.U32.AND P6, PT, R23.reuse, R15, PT ;  /* 0x0000000f1700720c */ /* 0x040fe20003fc4070 */
[----:B------:R-:W-:Y:S01]  /*16c0*/  @!P4 IMAD.MOV R11, RZ, RZ, -R11 ;  /* 0x000000ffff0bc224 */ /* 0x000fe200078e0a0b */
[C---:B------:R-:W-:Y:S01]  /*16d0*/  ISETP.GT.U32.AND P4, PT, R23.reuse, R8, PT ;  /* 0x000000081700720c */ /* 0x040fe20003f84070 */
[C---:B------:R-:W-:Y:S02]  /*16e0*/  IMAD R19, R23.reuse, R19, R24 ;  /* 0x0000001317137224 */ /* 0x040fe400078e0218 */
[----:B------:R-:W-:Y:S02]  /*16f0*/  IMAD.MOV R20, RZ, RZ, -R20 ;  /* 0x000000ffff147224 */ /* 0x000fe400078e0a14 */
[----:B------:R-:W-:Y:S01]  /*1700*/  @!P2 IMAD.IADD R12, R12, 0x1, -R23 ;  /* 0x000000010c0ca824 */ /* 0x000fe200078e0a17 */
[C---:B------:R-:W-:Y:S01]  /*1710*/  ISETP.GT.U32.AND P2, PT, R23.reuse, R19, PT ;  /* 0x000000131700720c */ /* 0x040fe20003f44070 */
[----:B------:R-:W-:-:S02]  /*1720*/  IMAD R20, R23, R20, R25 ;  /* 0x0000001417147224 */ /* 0x000fc400078e0219 */
[C---:B------:R-:W-:Y:S02]  /*1730*/  IMAD R21, R23.reuse, R21, R26 ;  /* 0x0000001517157224 */ /* 0x040fe400078e021a */
[----:B------:R-:W-:Y:S01]  /*1740*/  @!P5 IMAD.MOV R10, RZ, RZ, -R10 ;  /* 0x000000ffff0ad224 */ /* 0x000fe200078e0a0a */
[----:B------:R-:W-:Y:S01]  /*1750*/  ISETP.GT.U32.AND P5, PT, R23, R16, PT ;  /* 0x000000101700720c */ /* 0x000fe20003fa4070 */
[--C-:B------:R-:W-:Y:S01]  /*1760*/  @!P3 IMAD.IADD R13, R13, 0x1, -R23.reuse ;  /* 0x000000010d0db824 */ /* 0x100fe200078e0a17 */
[----:B------:R-:W-:Y:S01]  /*1770*/  ISETP.GT.U32.AND P3, PT, R23, R20, PT ;  /* 0x000000141700720c */ /* 0x000fe20003f64070 */
[--C-:B------:R-:W-:Y:S01]  /*1780*/  @!P1 IMAD.IADD R14, R14, 0x1, -R23.reuse ;  /* 0x000000010e0e9824 */ /* 0x100fe200078e0a17 */
[----:B------:R-:W-:Y:S01]  /*1790*/  ISETP.GE.AND P1, PT, R28, RZ, PT ;  /* 0x000000ff1c00720c */ /* 0x000fe20003f26270 */
[--C-:B------:R-:W-:Y:S01]  /*17a0*/  @!P0 IMAD.IADD R4, R4, 0x1, -R23.reuse ;  /* 0x0000000104048824 */ /* 0x100fe200078e0a17 */
[----:B------:R-:W-:Y:S01]  /*17b0*/  ISETP.GE.AND P0, PT, R31, RZ, PT ;  /* 0x000000ff1f00720c */ /* 0x000fe20003f06270 */
[--C-:B------:R-:W-:Y:S01]  /*17c0*/  @!P6 IMAD.IADD R15, R15, 0x1, -R23.reuse ;  /* 0x000000010f0fe824 */ /* 0x100fe200078e0a17 */
[----:B------:R-:W-:Y:S01]  /*17d0*/  ISETP.GT.U32.AND P6, PT, R23, R21, PT ;  /* 0x000000151700720c */ /* 0x000fe20003fc4070 */
[--C-:B------:R-:W-:Y:S01]  /*17e0*/  @!P4 IMAD.IADD R8, R8, 0x1, -R23.reuse ;  /* 0x000000010808c824 */ /* 0x100fe200078e0a17 */
[----:B------:R-:W-:Y:S01]  /*17f0*/  ISETP.GE.AND P4, PT, R32, RZ, PT ;  /* 0x000000ff2000720c */ /* 0x000fe20003f86270 */
[--C-:B------:R-:W-:Y:S01]  /*1800*/  @!P2 IMAD.IADD R19, R19, 0x1, -R23.reuse ;  /* 0x000000011313a824 */ /* 0x100fe200078e0a17 */
[----:B------:R-:W-:Y:S01]  /*1810*/  ISETP.GE.AND P2, PT, R33, RZ, PT ;  /* 0x000000ff2100720c */ /* 0x000fe20003f46270 */
[--C-:B------:R-:W-:Y:S01]  /*1820*/  @!P5 IMAD.IADD R16, R16, 0x1, -R23.reuse ;  /* 0x000000011010d824 */ /* 0x100fe200078e0a17 */
[----:B------:R-:W-:Y:S01]  /*1830*/  ISETP.GE.AND P5, PT, R29, RZ, PT ;  /* 0x000000ff1d00720c */ /* 0x000fe20003fa6270 */
[--C-:B------:R-:W-:Y:S01]  /*1840*/  @!P3 IMAD.IADD R20, R20, 0x1, -R23.reuse ;  /* 0x000000011414b824 */ /* 0x100fe200078e0a17 */
[----:B------:R-:W-:Y:S01]  /*1850*/  ISETP.GE.AND P3, PT, R34, RZ, PT ;  /* 0x000000ff2200720c */ /* 0x000fe20003f66270 */
[----:B------:R-:W-:Y:S01]  /*1860*/  @!P1 IMAD.MOV R12, RZ, RZ, -R12 ;  /* 0x000000ffff0c9224 */ /* 0x000fe200078e0a0c */
[C---:B------:R-:W-:Y:S01]  /*1870*/  ISETP.GT.U32.AND P1, PT, R23.reuse, R4, PT ;  /* 0x000000041700720c */ /* 0x040fe20003f24070 */
[----:B------:R-:W-:Y:S01]  /*1880*/  @!P0 IMAD.MOV R14, RZ, RZ, -R14 ;  /* 0x000000ffff0e8224 */ /* 0x000fe200078e0a0e */
[----:B------:R-:W-:Y:S01]  /*1890*/  ISETP.GT.U32.AND P0, PT, R23, R19, PT ;  /* 0x000000131700720c */ /* 0x000fe20003f04070 */
[----:B------:R-:W-:Y:S01]  /*18a0*/  @!P6 IMAD.IADD R21, R21, 0x1, -R23 ;  /* 0x000000011515e824 */ /* 0x000fe200078e0a17 */
[C---:B------:R-:W-:Y:S01]  /*18b0*/  ISETP.GT.U32.AND P6, PT, R23.reuse, R8, PT ;  /* 0x000000081700720c */ /* 0x040fe20003fc4070 */
[----:B------:R-:W-:Y:S01]  /*18c0*/  @!P4 IMAD.MOV R15, RZ, RZ, -R15 ;  /* 0x000000ffff0fc224 */ /* 0x000fe200078e0a0f */
[----:B------:R-:W-:Y:S01]  /*18d0*/  ISETP.GT.U32.AND P4, PT, R23, R20, PT ;  /* 0x000000141700720c */ /* 0x000fe20003f84070 */
[----:B------:R-:W-:Y:S01]  /*18e0*/  @!P2 IMAD.MOV R16, RZ, RZ, -R16 ;  /* 0x000000ffff10a224 */ /* 0x000fe200078e0a10 */
[----:B------:R-:W-:Y:S01]  /*18f0*/  ISETP.GE.AND P2, PT, R35, RZ, PT ;  /* 0x000000ff2300720c */ /* 0x000fe20003f46270 */
[----:B------:R-:W-:Y:S01]  /*1900*/  @!P5 IMAD.MOV R13, RZ, RZ, -R13 ;  /* 0x000000ffff0dd224 */ /* 0x000fe200078e0a0d */
[----:B------:R-:W-:-:S03]  /*1910*/  ISETP.GT.U32.AND P5, PT, R23, R21, PT ;  /* 0x000000151700720c */ /* 0x000fc60003fa4070 */
[--C-:B------:R-:W-:Y:S01]  /*1920*/  @!P1 IMAD.IADD R4, R4, 0x1, -R23.reuse ;  /* 0x0000000104049824 */ /* 0x100fe200078e0a17 */
[----:B------:R-:W-:Y:S01]  /*1930*/  ISETP.GE.AND P1, PT, R37, RZ, PT ;  /* 0x000000ff2500720c */ /* 0x000fe20003f26270 */
[--C-:B------:R-:W-:Y:S01]  /*1940*/  @!P0 IMAD.IADD R19, R19, 0x1, -R23.reuse ;  /* 0x0000000113138824 */ /* 0x100fe200078e0a17 */
[----:B------:R-:W-:Y:S01]  /*1950*/  ISETP.GT.AND P0, PT, R108, 0x3f, PT ;  /* 0x0000003f6c00780c */ /* 0x000fe20003f04270 */
[--C-:B------:R-:W-:Y:S01]  /*1960*/  @!P6 IMAD.IADD R8, R8, 0x1, -R23.reuse ;  /* 0x000000010808e824 */ /* 0x100fe200078e0a17 */
[----:B------:R-:W-:Y:S01]  /*1970*/  ISETP.GE.AND P6, PT, R40, RZ, PT ;  /* 0x000000ff2800720c */ /* 0x000fe20003fc6270 */
[----:B------:R-:W-:Y:S01]  /*1980*/  @!P4 IMAD.IADD R20, R20, 0x1, -R23 ;  /* 0x000000011414c824 */ /* 0x000fe200078e0a17 */
[----:B------:R-:W-:Y:S01]  /*1990*/  ISETP.GE.AND P4, PT, R27, RZ, PT ;  /* 0x000000ff1b00720c */ /* 0x000fe20003f86270 */
[----:B------:R-:W-:Y:S01]  /*19a0*/  @!P3 IMAD.MOV R4, RZ, RZ, -R4 ;  /* 0x000000ffff04b224 */ /* 0x000fe200078e0a04 */
[----:B------:R-:W-:Y:S01]  /*19b0*/  ISETP.LT.AND P3, PT, R3, R104, P0 ;  /* 0x000000680300720c */ /* 0x000fe20000761270 */
[----:B------:R-:W-:Y:S01]  /*19c0*/  IMAD.MOV.U32 R18, RZ, RZ, R8 ;  /* 0x000000ffff127224 */ /* 0x000fe200078e0008 */
[----:B------:R-:W-:Y:S01]  /*19d0*/  LOP3.LUT R3, R39, 0xa, RZ, 0xfc, !PT ;  /* 0x0000000a27037812 */ /* 0x000fe200078efcff */
[----:B------:R-:W-:-:S02]  /*19e0*/  IMAD.MOV.U32 R44, RZ, RZ, R20 ;  /* 0x000000ffff2c7224 */ /* 0x000fc400078e0014 */
[----:B------:R-:W-:Y:S01]  /*19f0*/  @!P2 IMAD.MOV R18, RZ, RZ, -R18 ;  /* 0x000000ffff12a224 */ /* 0x000fe200078e0a12 */
[----:B------:R-:W-:Y:S01]  /*1a00*/  ISETP.LT.AND P2, PT, R3, R104, P0 ;  /* 0x000000680300720c */ /* 0x000fe20000741270 */
[----:B-1----:R-:W-:Y:S02]  /*1a10*/  IMAD R3, R39, R106, RZ ;  /* 0x0000006a27037224 */ /* 0x002fe400078e02ff */
[----:B------:R-:W-:Y:S01]  /*1a20*/  @!P5 IMAD.IADD R21, R21, 0x1, -R23 ;  /* 0x000000011515d824 */ /* 0x000fe200078e0a17 */
[----:B------:R-:W-:Y:S01]  /*1a30*/  ISETP.NE.AND P5, PT, R17, RZ, PT ;  /* 0x000000ff1100720c */ /* 0x000fe20003fa5270 */
[----:B------:R-:W-:Y:S02]  /*1a40*/  IMAD R51, R106, 0x2, R3 ;  /* 0x000000026a337824 */ /* 0x000fe400078e0203 */
[----:B------:R-:W-:Y:S01]  /*1a50*/  @!P1 IMAD.MOV R19, RZ, RZ, -R19 ;  /* 0x000000ffff139224 */ /* 0x000fe200078e0a13 */
[----:B------:R-:W-:Y:S01]  /*1a60*/  ISETP.LT.AND P1, PT, R7, R104, P0 ;  /* 0x000000680700720c */ /* 0x000fe20000721270 */
[----:B------:R-:W-:Y:S01]  /*1a70*/  @!P6 IMAD.MOV R44, RZ, RZ, -R44 ;  /* 0x000000ffff2ce224 */ /* 0x000fe200078e0a2c */
[----:B------:R-:W-:Y:S01]  /*1a80*/  LOP3.LUT R7, RZ, R17, RZ, 0x33, !PT ;  /* 0x00000011ff077212 */ /* 0x000fe200078e33ff */
[----:B------:R-:W-:Y:S01]  /*1a90*/  @!P4 IMAD.MOV R21, RZ, RZ, -R21 ;  /* 0x000000ffff15c224 */ /* 0x000fe200078e0a15 */
[----:B------:R-:W-:Y:S01]  /*1aa0*/  LOP3.LUT P6, RZ, R38, 0x7f, RZ, 0xc0, !PT ;  /* 0x0000007f26ff7812 */ /* 0x000fe200078cc0ff */
[----:B------:R-:W-:Y:S01]  /*1ab0*/  IMAD R49, R106, 0x2, R51 ;  /* 0x000000026a317824 */ /* 0x000fe200078e0233 */
[C---:B------:R-:W-:Y:S01]  /*1ac0*/  SEL R26, R7.reuse, R6, !P5 ;  /* 0x00000006071a7207 */ /* 0x040fe20006800000 */
[----:B------:R-:W-:Y:S01]  /*1ad0*/  IMAD R6, R46, R105, RZ ;  /* 0x000000692e067224 */ /* 0x000fe200078e02ff */
[----:B------:R-:W-:Y:S01]  /*1ae0*/  P2R R8, PR, RZ, 0x40 ;  /* 0x00000040ff087803 */ /* 0x000fe20000000000 */
[----:B------:R-:W-:Y:S01]  /*1af0*/  IMAD R53, R106, 0x2, R49 ;  /* 0x000000026a357824 */ /* 0x000fe200078e0231 */
[----:B------:R-:W-:-:S02]  /*1b00*/  SEL R34, R7, R10, !P5 ;  /* 0x0000000a07227207 */ /* 0x000fc40006800000 */
[C---:B------:R-:W-:Y:S02]  /*1b10*/  SEL R50, R7.reuse, R14, !P5 ;  /* 0x0000000e07327207 */ /* 0x040fe40006800000 */
[C---:B------:R-:W-:Y:S02]  /*1b20*/  SEL R20, R7.reuse, R16, !P5 ;  /* 0x0000001007147207 */ /* 0x040fe40006800000 */
[C---:B------:R-:W-:Y:S02]  /*1b30*/  SEL R22, R7.reuse, R22, !P5 ;  /* 0x0000001607167207 */ /* 0x040fe40006800000 */
[C---:B------:R-:W-:Y:S02]  /*1b40*/  SEL R28, R7.reuse, R9, !P5 ;  /* 0x00000009071c7207 */ /* 0x040fe40006800000 */
[C---:B------:R-:W-:Y:S02]  /*1b50*/  SEL R30, R7.reuse, R30, !P5 ;  /* 0x0000001e071e7207 */ /* 0x040fe40006800000 */
        /* <DEDUP_REMOVED lines=8> */
[----:B------:R-:W-:Y:S01]  /*1be0*/  SEL R10, R7, R21, !P5 ;  /* 0x00000015070a7207 */ /* 0x000fe20006800000 */
[----:B----4-:R-:W-:Y:S06]  /*1bf0*/  BRA.U UP0, `(.L_x_11) ;  /* 0x0000000100187547 */ /* 0x010fec000b800000 */
[----:B------:R-:W-:Y:S01]  /*1c00*/  ELECT P4, URZ, PT ;  /* 0x0000000000ff782f */ /* 0x000fe20003880000 */
[----:B------:R-:W-:Y:S01]  /*1c10*/  IMAD.MOV.U32 R4, RZ, RZ, 0x1 ;  /* 0x00000001ff047424 */ /* 0x000fe200078e00ff */
[----:B------:R-:W-:Y:S01]  /*1c20*/  UMOV UR4, 0x40 ;  /* 0x0000004000047882 */ /* 0x000fe20000000000 */
[----:B------:R-:W-:Y:S01]  /*1c30*/  UVIRTCOUNT.DEALLOC.SMPOOL 0x80 ;  /* 0x000000800000784c */ /* 0x000fe20000000000 */
[----:B------:R-:W-:-:S09]  /*1c40*/  ULEA UR4, UR9, UR4, 0x18 ;  /* 0x0000000409047291 */ /* 0x000fd2000f8ec0ff */
[----:B------:R0:W-:Y:S03]  /*1c50*/  @P4 STS.U8 [UR4], R4 ;  /* 0x00000004ff004988 */ /* 0x0001e60008000004 */
.L_x_11:
[----:B------:R-:W-:Y:S01]  /*1c60*/  STTM.x32 tmem[UR7], RZ ;  /* 0x000000ff000079ed */ /* 0x000fe200082c0007 */
[----:B------:R-:W1:Y:S02]  /*1c70*/  FENCE.VIEW.ASYNC.T ;  /* 0x00000000000073c6 */ /* 0x000e640000000200 */
[----:B-1----:R-:W-:Y:S01]  /*1c80*/  BAR.SYNC.DEFER_BLOCKING 0x0 ;  /* 0x0000000000007b1d */ /* 0x002fe20000010000 */
[----:B------:R-:W-:Y:S01]  /*1c90*/  IMAD R7, R106, 0x2, R53 ;  /* 0x000000026a077824 */ /* 0x000fe200078e0235 */
[----:B------:R-:W-:Y:S01]  /*1ca0*/  PRMT R31, RZ, 0x7610, R31 ;  /* 0x00007610ff1f7816 */ /* 0x000fe2000000001f */
[----:B0-----:R-:W-:Y:S02]  /*1cb0*/  IMAD.SHL.U32 R4, R6, 0x2, RZ ;  /* 0x0000000206047824 */ /* 0x001fe400078e00ff */
[----:B------:R-:W-:Y:S01]  /*1cc0*/  IMAD R9, R106, 0x2, R7 ;  /* 0x000000026a097824 */ /* 0x000fe200078e0207 */
[----:B------:R-:W-:Y:S01]  /*1cd0*/  VOTEU.ALL UP1, P6 ;  /* 0x0000000000ff7886 */ /* 0x000fe20003020000 */
[----:B------:R-:W-:Y:S01]  /*1ce0*/  VOTEU.ALL UP2, P6 ;  /* 0x0000000000ff7886 */ /* 0x000fe20003040000 */
[----:B------:R-:W-:Y:S01]  /*1cf0*/  IADD3 R48, P4, PT, R4, UR12, RZ ;  /* 0x0000000c04307c10 */ /* 0x000fe2000ff9e0ff */
[----:B------:R-:W-:Y:S01]  /*1d00*/  IMAD R37, R106, 0x2, R9 ;  /* 0x000000026a257824 */ /* 0x000fe200078e0209 */
[----:B------:R-:W-:Y:S01]  /*1d10*/  PRMT R35, RZ, 0x7610, R35 ;  /* 0x00007610ff237816 */ /* 0x000fe20000000023 */
[----:B------:R-:W0:Y:S01]  /*1d20*/  LDCU UR4, c[0x0][0x3b0] ;  /* 0x00007600ff0477ac */ /* 0x000e220008000800 */
[----:B------:R-:W-:-:S04]  /*1d30*/  @!UP1 UIADD3 UR10, UPT, UPT, -UR5, 0x100000, URZ ;  /* 0x00100000050a9890 */ /* 0x000fc8000fffe1ff */
[----:B------:R-:W-:Y:S02]  /*1d40*/  @!UP1 USHF.L.U32 UR11, UR10, 0xb, URZ ;  /* 0x0000000b0a0b9899 */ /* 0x000fe400080006ff */
[----:B------:R-:W-:Y:S01]  /*1d50*/  @!UP1 USHF.L.U32 UR10, UR10, 0x1, URZ ;  /* 0x000000010a0a9899 */ /* 0x000fe200080006ff */
[----:B------:R-:W-:Y:S01]  /*1d60*/  IMAD R11, R106, 0x4, R37 ;  /* 0x000000046a0b7824 */ /* 0x000fe200078e0225 */
[----:B------:R-:W-:Y:S02]  /*1d70*/  LEA.HI.X.SX32 R12, R6, UR13, 0x1, P4 ;  /* 0x0000000d060c7c11 */ /* 0x000fe4000a0f0eff */
[----:B------:R-:W-:Y:S01]  /*1d80*/  LEA R44, P4, R7, R48, 0x1 ;  /* 0x00000030072c7211 */ /* 0x000fe200078808ff */
[----:B------:R-:W-:-:S03]  /*1d90*/  IMAD R15, R106, 0x2, R11 ;  /* 0x000000026a0f7824 */ /* 0x000fc600078e020b */
[----:B------:R-:W-:Y:S01]  /*1da0*/  LEA.HI.X.SX32 R45, R7, R12, 0x1, P4 ;  /* 0x0000000c072d7211 */ /* 0x000fe200020f0eff */
[----:B------:R-:W1:Y:S03]  /*1db0*/  FENCE.VIEW.ASYNC.S ;  /* 0x00000000000073c6 */ /* 0x000e660000000000 */
[----:B-1----:R1:W2:Y:S02]  /*1dc0*/  @!UP2 SYNCS.EXCH.64 URZ, [UR8], UR10 ;  /* 0x0000000a08ffa5b2 */ /* 0x0022a40008000100 */
[----:B--2---:R-:W-:Y:S01]  /*1dd0*/  BAR.SYNC.DEFER_BLOCKING 0x0 ;  /* 0x0000000000007b1d */ /* 0x004fe20000010000 */
[----:B------:R-:W-:Y:S01]  /*1de0*/  IMAD R43, R106, 0x2, R15 ;  /* 0x000000026a2b7824 */ /* 0x000fe200078e020f */
[----:B------:R-:W-:-:S03]  /*1df0*/  LEA R46, P4, R9, R48, 0x1 ;  /* 0x00000030092e7211 */ /* 0x000fc600078808ff */
[C-C-:B------:R-:W-:Y:S02]  /*1e00*/  IMAD R13, R106.reuse, 0x2, R43.reuse ;  /* 0x000000026a0d7824 */ /* 0x140fe400078e022b */
[C---:B------:R-:W-:Y:S02]  /*1e10*/  IMAD R65, R106.reuse, 0x2, R43 ;  /* 0x000000026a417824 */ /* 0x040fe400078e022b */
[C---:B------:R-:W-:Y:S02]  /*1e20*/  IMAD R17, R106.reuse, 0x2, R13 ;  /* 0x000000026a117824 */ /* 0x040fe400078e020d */
[C---:B------:R-:W-:Y:S02]  /*1e30*/  IMAD R13, R106.reuse, 0x2, R65 ;  /* 0x000000026a0d7824 */ /* 0x040fe400078e0241 */
[C---:B------:R-:W-:Y:S01]  /*1e40*/  IMAD R17, R106.reuse, 0x2, R17 ;  /* 0x000000026a117824 */ /* 0x040fe200078e0211 */
[----:B------:R-:W-:Y:S01]  /*1e50*/  PRMT R7, RZ, 0x7610, R7 ;  /* 0x00007610ff077816 */ /* 0x000fe20000000007 */
[----:B------:R-:W-:-:S02]  /*1e60*/  IMAD R23, R106, 0x2, R13 ;  /* 0x000000026a177824 */ /* 0x000fc400078e020d */
[C---:B------:R-:W-:Y:S01]  /*1e70*/  IMAD R17, R106.reuse, 0x2, R17 ;  /* 0x000000026a117824 */ /* 0x040fe200078e0211 */
[----:B------:R-:W-:Y:S01]  /*1e80*/  LEA.HI.X.SX32 R47, R9, R12, 0x1, P4 ;  /* 0x0000000c092f7211 */ /* 0x000fe200020f0eff */
[C---:B------:R-:W-:Y:S01]  /*1e90*/  IMAD R67, R106.reuse, 0x2, R23 ;  /* 0x000000026a437824 */ /* 0x040fe200078e0217 */
[----:B------:R-:W-:Y:S01]  /*1ea0*/  LOP3.LUT R9, R39, 0x18, RZ, 0xfc, !PT ;  /* 0x0000001827097812 */ /* 0x000fe200078efcff */
[----:B------:R-:W-:Y:S01]  /*1eb0*/  IMAD R17, R106, 0x4, R17 ;  /* 0x000000046a117824 */ /* 0x000fe200078e0211 */
[----:B------:R2:W3:Y:S04]  /*1ec0*/  @P3 LDG.E.U16 R31, desc[UR18][R44.64] ;  /* 0x000000122c1f3981 */ /* 0x0004e8000c1e1500 */
[----:B------:R-:W4:Y:S01]  /*1ed0*/  @P2 LDG.E.U16 R7, desc[UR18][R46.64] ;  /* 0x000000122e072981 */ /* 0x000f22000c1e1500 */
[----:B------:R-:W-:-:S02]  /*1ee0*/  ISETP.LT.AND P2, PT, R9, R104, P0 ;  /* 0x000000680900720c */ /* 0x000fc40000741270 */
[-C--:B------:R-:W-:Y:S02]  /*1ef0*/  LEA R54, P4, R13, R48.reuse, 0x1 ;  /* 0x000000300d367211 */ /* 0x080fe400078808ff */
[----:B------:R-:W-:Y:S02]  /*1f00*/  PRMT R33, RZ, 0x7610, R33 ;  /* 0x00007610ff217816 */ /* 0x000fe40000000021 */
[----:B--2---:R-:W-:Y:S02]  /*1f10*/  LEA R44, P3, R11, R48, 0x1 ;  /* 0x000000300b2c7211 */ /* 0x004fe400078608ff */
[-C--:B------:R-:W-:Y:S02]  /*1f20*/  LEA.HI.X.SX32 R55, R13, R12.reuse, 0x1, P4 ;  /* 0x0000000c0d377211 */ /* 0x080fe400020f0eff */
[----:B------:R-:W-:Y:S01]  /*1f30*/  LEA.HI.X.SX32 R45, R11, R12, 0x1, P3 ;  /* 0x0000000c0b2d7211 */ /* 0x000fe200018f0eff */
[C---:B------:R-:W-:Y:S02]  /*1f40*/  IMAD R11, R106.reuse, 0x2, R17 ;  /* 0x000000026a0b7824 */ /* 0x040fe400078e0211 */
[C---:B------:R-:W-:Y:S01]  /*1f50*/  IMAD R17, R106.reuse, 0x4, R67 ;  /* 0x000000046a117824 */ /* 0x040fe200078e0243 */
[----:B------:R-:W-:Y:S01]  /*1f60*/  LOP3.LUT R113, R39, 0x28, RZ, 0xfc, !PT ;  /* 0x0000002827717812 */ /* 0x000fe200078efcff */
[C---:B------:R-:W-:Y:S01]  /*1f70*/  IMAD R56, R106.reuse, 0x2, R11 ;  /* 0x000000026a387824 */ /* 0x040fe200078e020b */
[----:B------:R-:W2:Y:S01]  /*1f80*/  @P2 LDG.E.U16 R35, desc[UR18][R54.64] ;  /* 0x0000001236232981 */ /* 0x000ea2000c1e1500 */
[----:B------:R-:W-:-:S02]  /*1f90*/  IMAD R25, R106, 0x2, R17 ;  /* 0x000000026a197824 */ /* 0x000fc400078e0211 */
[C---:B------:R-:W-:Y:S01]  /*1fa0*/  IMAD R19, R106.reuse, 0x2, R56 ;  /* 0x000000026a137824 */ /* 0x040fe200078e0238 */
[----:B------:R5:W2:Y:S01]  /*1fb0*/  @P1 LDG.E.U16 R33, desc[UR18][R44.64] ;  /* 0x000000122c211981 */ /* 0x000aa2000c1e1500 */
[----:B------:R-:W-:Y:S01]  /*1fc0*/  IMAD R13, R106, 0x2, R25 ;  /* 0x000000026a0d7824 */ /* 0x000fe200078e0219 */
[----:B------:R-:W-:Y:S01]  /*1fd0*/  IADD3 R27, P2, PT, R4, UR12, RZ ;  /* 0x0000000c041b7c10 */ /* 0x000fe2000ff5e0ff */
[C---:B------:R-:W-:Y:S01]  /*1fe0*/  IMAD R21, R106.reuse, 0x2, R19 ;  /* 0x000000026a157824 */ /* 0x040fe200078e0213 */
[----:B------:R-:W-:Y:S02]  /*1ff0*/  ISETP.LT.AND P1, PT, R113, R104, P0 ;  /* 0x000000687100720c */ /* 0x000fe40000721270 */
[----:B------:R-:W-:Y:S02]  /*2000*/  LEA RZ, P4, R13, R48, 0x1 ;  /* 0x000000300dff7211 */ /* 0x000fe400078808ff */
[----:B------:R-:W-:Y:S02]  /*2010*/  LOP3.LUT R111, R39, 0x24, RZ, 0xfc, !PT ;  /* 0x00000024276f7812 */ /* 0x000fe400078efcff */
[----:B------:R-:W-:Y:S01]  /*2020*/  LEA.HI.X.SX32 R57, R13, R12, 0x1, P4 ;  /* 0x0000000c0d397211 */ /* 0x000fe200020f0eff */
[----:B------:R-:W-:Y:S01]  /*2030*/  IMAD R13, R106, 0x2, R13 ;  /* 0x000000026a0d7824 */ /* 0x000fe200078e020d */
[----:B------:R-:W-:-:S02]  /*2040*/  LEA.HI.X.SX32 R52, R6, UR13, 0x1, P2 ;  /* 0x0000000d06347c11 */ /* 0x000fc400090f0eff */
[-C--:B------:R-:W-:Y:S02]  /*2050*/  LEA R58, P4, R21, R27.reuse, 0x1 ;  /* 0x0000001b153a7211 */ /* 0x080fe400078808ff */
[----:B------:R-:W-:Y:S01]  /*2060*/  ISETP.LT.AND P3, PT, R111, R104, P0 ;  /* 0x000000686f00720c */ /* 0x000fe20000761270 */
[C---:B------:R-:W-:Y:S01]  /*2070*/  IMAD R13, R106.reuse, 0x2, R13 ;  /* 0x000000026a0d7824 */ /* 0x040fe200078e020d */
[----:B------:R-:W-:Y:S02]  /*2080*/  LOP3.LUT R11, R39, 0x12, RZ, 0xfc, !PT ;  /* 0x00000012270b7812 */ /* 0x000fe400078efcff */
[----:B------:R-:W-:Y:S02]  /*2090*/  PRMT R41, RZ, 0x7610, R41 ;  /* 0x00007610ff297816 */ /* 0x000fe40000000029 */
[----:B------:R-:W-:Y:S01]  /*20a0*/  LEA.HI.X.SX32 R59, R21, R52, 0x1, P4 ;  /* 0x00000034153b7211 */ /* 0x000fe200020f0eff */
[C---:B------:R-:W-:Y:S01]  /*20b0*/  IMAD R21, R106.reuse, 0x2, R21 ;  /* 0x000000026a157824 */ /* 0x040fe200078e0215 */
[----:B------:R-:W-:Y:S01]  /*20c0*/  ISETP.LT.AND P2, PT, R11, R104, P0 ;  /* 0x000000680b00720c */ /* 0x000fe20000741270 */
[C---:B------:R-:W-:Y:S01]  /*20d0*/  IMAD R13, R106.reuse, 0x2, R13 ;  /* 0x000000026a0d7824 */ /* 0x040fe200078e020d */
[----:B------:R-:W-:Y:S01]  /*20e0*/  PRMT R152, RZ, 0x7610, R152 ;  /* 0x00007610ff987816 */ /* 0x000fe20000000098 */
[----:B------:R-:W-:Y:S01]  /*20f0*/  IMAD R11, R106, 0x2, R21 ;  /* 0x000000026a0b7824 */ /* 0x000fe200078e0215 */
[----:B------:R-:W2:Y:S01]  /*2100*/  @P1 LDG.E.U16 R41, desc[UR18][R58.64] ;  /* 0x000000123a291981 */ /* 0x000ea2000c1e1500 */
[----:B------:R-:W-:Y:S01]  /*2110*/  IMAD R56, R56, 0x2, R27 ;  /* 0x0000000238387824 */ /* 0x000fe200078e021b */
[----:B-----5:R-:W-:Y:S01]  /*2120*/  LEA R44, P1, R19, R27, 0x1 ;  /* 0x0000001b132c7211 */ /* 0x020fe200078208ff */
[----:B------:R-:W-:Y:S01]  /*2130*/  IMAD R13, R106, 0x2, R13 ;  /* 0x000000026a0d7824 */ /* 0x000fe200078e020d */
[----:B------:R-:W-:-:S02]  /*2140*/  LOP3.LUT R115, R39, 0x30, RZ, 0xfc, !PT ;  /* 0x0000003027737812 */ /* 0x000fc400078efcff */
[-C--:B------:R-:W-:Y:S01]  /*2150*/  LEA R46, P4, R11, R27.reuse, 0x1 ;  /* 0x0000001b0b2e7211 */ /* 0x080fe200078808ff */
[----:B------:R5:W2:Y:S01]  /*2160*/  @P3 LDG.E.U16 R152, desc[UR18][R56.64] ;  /* 0x0000001238983981 */ /* 0x000aa2000c1e1500 */
[----:B------:R-:W-:Y:S01]  /*2170*/  LEA.HI.X.SX32 R45, R19, R52, 0x1, P1 ;  /* 0x00000034132d7211 */ /* 0x000fe200008f0eff */
[----:B------:R-:W-:Y:S01]  /*2180*/  IMAD R19, R106, 0x4, R13 ;  /* 0x000000046a137824 */ /* 0x000fe200078e020d */
[----:B------:R-:W-:Y:S02]  /*2190*/  LEA R54, P3, R21, R27, 0x1 ;  /* 0x0000001b15367211 */ /* 0x000fe400078608ff */
[----:B------:R-:W-:Y:S02]  /*21a0*/  ISETP.LT.AND P1, PT, R115, R104, P0 ;  /* 0x000000687300720c */ /* 0x000fe40000721270 */
[----:B------:R-:W-:Y:S02]  /*21b0*/  LEA.HI.X.SX32 R47, R11, R52, 0x1, P4 ;  /* 0x000000340b2f7211 */ /* 0x000fe400020f0eff */
[----:B------:R-:W-:-:S02]  /*21c0*/  LEA R60, P4, R17, R48, 0x1 ;  /* 0x00000030113c7211 */ /* 0x000fc400078808ff */
[----:B------:R-:W-:Y:S01]  /*21d0*/  LEA.HI.X.SX32 R55, R21, R52, 0x1, P3 ;  /* 0x0000003415377211 */ /* 0x000fe200018f0eff */
[C---:B------:R-:W-:Y:S01]  /*21e0*/  IMAD R52, R106.reuse, 0x4, R11 ;  /* 0x000000046a347824 */ /* 0x040fe200078e020b */
[----:B------:R-:W-:Y:S01]  /*21f0*/  LEA RZ, P3, R19, R48, 0x1 ;  /* 0x0000003013ff7211 */ /* 0x000fe200078608ff */
[----:B------:R-:W-:Y:S01]  /*2200*/  IMAD R29, R106, 0x2, R19 ;  /* 0x000000026a1d7824 */ /* 0x000fe200078e0213 */
[----:B------:R-:W-:Y:S02]  /*2210*/  LOP3.LUT R117, R39, 0x20, RZ, 0xfc, !PT ;  /* 0x0000002027757812 */ /* 0x000fe400078efcff */
[----:B------:R-:W-:Y:S02]  /*2220*/  LEA.HI.X.SX32 R61, R17, R12, 0x1, P4 ;  /* 0x0000000c113d7211 */ /* 0x000fe400020f0eff */
[----:B-----5:R-:W-:Y:S01]  /*2230*/  LEA R56, P4, R15, R48, 0x1 ;  /* 0x000000300f387211 */ /* 0x020fe200078808ff */
[----:B------:R-:W-:Y:S01]  /*2240*/  IMAD R58, R52, 0x2, R27 ;  /* 0x00000002343a7824 */ /* 0x000fe200078e021b */
[----:B------:R-:W-:-:S02]  /*2250*/  PRMT R11, RZ, 0x7610, R11 ;  /* 0x00007610ff0b7816 */ /* 0x000fc4000000000b */
[----:B------:R-:W-:Y:S01]  /*2260*/  LEA.HI.X.SX32 R59, R19, R12, 0x1, P3 ;  /* 0x0000000c133b7211 */ /* 0x000fe200018f0eff */
[C---:B------:R-:W-:Y:S01]  /*2270*/  IMAD R69, R106.reuse, 0x2, R29 ;  /* 0x000000026a457824 */ /* 0x040fe200078e021d */
[----:B------:R-:W-:Y:S02]  /*2280*/  ISETP.LT.AND P3, PT, R117, R104, P0 ;  /* 0x000000687500720c */ /* 0x000fe40000761270 */
[----:B------:R-:W-:Y:S01]  /*2290*/  LOP3.LUT R13, R39, 0xc, RZ, 0xfc, !PT ;  /* 0x0000000c270d7812 */ /* 0x000fe200078efcff */
[----:B------:R5:W2:Y:S01]  /*22a0*/  @P1 LDG.E.U16 R11, desc[UR18][R58.64] ;  /* 0x000000123a0b1981 */ /* 0x000aa2000c1e1500 */
[----:B------:R-:W-:Y:S02]  /*22b0*/  LEA.HI.X.SX32 R57, R15, R12, 0x1, P4 ;  /* 0x0000000c0f397211 */ /* 0x000fe400020f0eff */
[----:B------:R-:W-:Y:S01]  /*22c0*/  PRMT R15, RZ, 0x7610, R15 ;  /* 0x00007610ff0f7816 */ /* 0x000fe2000000000f */
[----:B------:R-:W-:Y:S01]  /*22d0*/  IMAD R71, R106, 0x2, R69 ;  /* 0x000000026a477824 */ /* 0x000fe200078e0245 */
[----:B------:R-:W-:-:S02]  /*22e0*/  ISETP.LT.AND P1, PT, R13, R104, P0 ;  /* 0x000000680d00720c */ /* 0x000fc40000721270 */
[----:B------:R-:W-:Y:S02]  /*22f0*/  LOP3.LUT R119, R39, 0x38, RZ, 0xfc, !PT ;  /* 0x0000003827777812 */ /* 0x000fe400078efcff */
[----:B------:R-:W-:Y:S01]  /*2300*/  PRMT R13, RZ, 0x7610, R13 ;  /* 0x00007610ff0d7816 */ /* 0x000fe2000000000d */
[----:B------:R-:W-:Y:S01]  /*2310*/  IMAD R73, R106, 0x2, R71 ;  /* 0x000000026a497824 */ /* 0x000fe200078e0247 */
[----:B------:R0:W2:Y:S01]  /*2320*/  @P2 LDG.E.U16 R15, desc[UR18][R56.64] ;  /* 0x00000012380f2981 */ /* 0x0000a2000c1e1500 */
[----:B------:R-:W-:Y:S02]  /*2330*/  ISETP.LT.AND P4, PT, R119, R104, P0 ;  /* 0x000000687700720c */ /* 0x000fe40000781270 */
[-C--:B-----5:R-:W-:Y:S01]  /*2340*/  LEA R58, P2, R23, R48.reuse, 0x1 ;  /* 0x00000030173a7211 */ /* 0x0a0fe200078408ff */
[----:B------:R-:W5:Y:S01]  /*2350*/  @P3 LDG.E.U16 R13, desc[UR18][R60.64] ;  /* 0x000000123c0d3981 */ /* 0x000f62000c1e1500 */
[----:B------:R-:W-:Y:S02]  /*2360*/  LEA R62, P3, R73, R48, 0x1 ;  /* 0x00000030493e7211 */ /* 0x000fe400078608ff */
[----:B------:R-:W-:-:S02]  /*2370*/  LEA.HI.X.SX32 R59, R23, R12, 0x1, P2 ;  /* 0x0000000c173b7211 */ /* 0x000fc400010f0eff */
[----:B------:R-:W-:Y:S02]  /*2380*/  LOP3.LUT R123, R39, 0x2a, RZ, 0xfc, !PT ;  /* 0x0000002a277b7812 */ /* 0x000fe400078efcff */
[----:B0-----:R-:W-:Y:S02]  /*2390*/  LEA R56, P2, R25, R48, 0x1 ;  /* 0x0000003019387211 */ /* 0x001fe400078408ff */
[----:B------:R-:W-:Y:S02]  /*23a0*/  PRMT R19, RZ, 0x7610, R19 ;  /* 0x00007610ff137816 */ /* 0x000fe40000000013 */
[-C--:B------:R-:W-:Y:S02]  /*23b0*/  LEA.HI.X.SX32 R63, R73, R12.reuse, 0x1, P3 ;  /* 0x0000000c493f7211 */ /* 0x080fe400018f0eff */
[----:B------:R-:W-:Y:S02]  /*23c0*/  LEA.HI.X.SX32 R57, R25, R12, 0x1, P2 ;  /* 0x0000000c19397211 */ /* 0x000fe400010f0eff */
[----:B------:R-:W-:Y:S01]  /*23d0*/  LOP3.LUT R121, R39, 0x22, RZ, 0xfc, !PT ;  /* 0x0000002227797812 */ /* 0x000fe200078efcff */
[----:B------:R0:W2:Y:S01]  /*23e0*/  @P4 LDG.E.U16 R19, desc[UR18][R62.64] ;  /* 0x000000123e134981 */ /* 0x0000a2000c1e1500 */
[----:B------:R-:W-:-:S02]  /*23f0*/  ISETP.LT.AND P2, PT, R123, R104, P0 ;  /* 0x000000687b00720c */ /* 0x000fc40000741270 */
[----:B------:R-:W-:Y:S02]  /*2400*/  LOP3.LUT R17, R39, 0x1a, RZ, 0xfc, !PT ;  /* 0x0000001a27117812 */ /* 0x000fe400078efcff */
[-C--:B------:R-:W-:Y:S02]  /*2410*/  ISETP.LT.AND P4, PT, R121, R104.reuse, P0 ;  /* 0x000000687900720c */ /* 0x080fe40000781270 */
[----:B------:R-:W-:Y:S02]  /*2420*/  ISETP.LT.AND P3, PT, R17, R104, P0 ;  /* 0x000000681100720c */ /* 0x000fe40000761270 */
[----:B------:R-:W-:Y:S01]  /*2430*/  PRMT R25, RZ, 0x7610, R25 ;  /* 0x00007610ff197816 */ /* 0x000fe20000000019 */
[----:B------:R-:W-:Y:S01]  /*2440*/  IMAD R73, R106, 0x2, R73 ;  /* 0x000000026a497824 */ /* 0x000fe200078e0249 */
[----:B------:R-:W-:Y:S02]  /*2450*/  PRMT R23, RZ, 0x7610, R23 ;  /* 0x00007610ff177816 */ /* 0x000fe40000000017 */
[----:B------:R-:W-:-:S02]  /*2460*/  PRMT R21, RZ, 0x7610, R21 ;  /* 0x00007610ff157816 */ /* 0x000fc40000000015 */
[----:B------:R-:W2:Y:S01]  /*2470*/  @P2 LDG.E.U16 R25, desc[UR18][R54.64] ;  /* 0x0000001236192981 */ /* 0x000ea2000c1e1500 */
[----:B------:R-:W-:Y:S02]  /*2480*/  LOP3.LUT R125, R39, 0x32, RZ, 0xfc, !PT ;  /* 0x00000032277d7812 */ /* 0x000fe400078efcff */
[----:B0-----:R-:W-:Y:S01]  /*2490*/  LEA R62, P2, R73, R48, 0x1 ;  /* 0x00000030493e7211 */ /* 0x001fe200078408ff */
[----:B------:R0:W2:Y:S01]  /*24a0*/  @P4 LDG.E.U16 R23, desc[UR18][R56.64] ;  /* 0x0000001238174981 */ /* 0x0000a2000c1e1500 */
[----:B------:R-:W-:Y:S02]  /*24b0*/  LOP3.LUT R129, R39, 0x14, RZ, 0xfc, !PT ;  /* 0x0000001427817812 */ /* 0x000fe400078efcff */
[----:B------:R-:W-:Y:S01]  /*24c0*/  ISETP.LT.AND P5, PT, R125, R104, P0 ;  /* 0x000000687d00720c */ /* 0x000fe200007a1270 */
[----:B------:R1:W2:Y:S01]  /*24d0*/  @P3 LDG.E.U16 R21, desc[UR18][R58.64] ;  /* 0x000000123a153981 */ /* 0x0002a2000c1e1500 */
[----:B------:R-:W-:Y:S01]  /*24e0*/  LEA.HI.X.SX32 R63, R73, R12, 0x1, P2 ;  /* 0x0000000c493f7211 */ /* 0x000fe200010f0eff */
[----:B------:R-:W-:Y:S01]  /*24f0*/  IMAD R52, R106, 0x2, R52 ;  /* 0x000000026a347824 */ /* 0x000fe200078e0234 */
[----:B------:R-:W-:-:S02]  /*2500*/  ISETP.LT.AND P2, PT, R129, R104, P0 ;  /* 0x000000688100720c */ /* 0x000fc40000741270 */
[-C--:B0-----:R-:W-:Y:S02]  /*2510*/  LEA R56, P4, R37, R48.reuse, 0x1 ;  /* 0x0000003025387211 */ /* 0x081fe400078808ff */
[----:B------:R-:W-:Y:S02]  /*2520*/  LEA RZ, P3, R29, R48, 0x1 ;  /* 0x000000301dff7211 */ /* 0x000fe400078608ff */
[----:B------:R-:W-:Y:S02]  /*2530*/  LOP3.LUT R127, R39, 0x3a, RZ, 0xfc, !PT ;  /* 0x0000003a277f7812 */ /* 0x000fe400078efcff */
[----:B------:R-:W-:Y:S01]  /*2540*/  LEA.HI.X.SX32 R57, R37, R12, 0x1, P4 ;  /* 0x0000000c25397211 */ /* 0x000fe200020f0eff */
[----:B------:R-:W-:Y:S01]  /*2550*/  IMAD R60, R52, 0x2, R27 ;  /* 0x00000002343c7824 */ /* 0x000fe200078e021b */
[----:B------:R-:W-:Y:S02]  /*2560*/  LEA R54, P4, R43, R48, 0x1 ;  /* 0x000000302b367211 */ /* 0x000fe400078808ff */
[----:B------:R-:W-:-:S02]  /*2570*/  LEA.HI.X.SX32 R61, R29, R12, 0x1, P3 ;  /* 0x0000000c1d3d7211 */ /* 0x000fc400018f0eff */
[----:B------:R-:W-:Y:S02]  /*2580*/  PRMT R27, RZ, 0x7610, R27 ;  /* 0x00007610ff1b7816 */ /* 0x000fe4000000001b */
[----:B------:R-:W-:Y:S02]  /*2590*/  ISETP.LT.AND P3, PT, R127, R104, P0 ;  /* 0x000000687f00720c */ /* 0x000fe40000761270 */
[----:B------:R-:W-:Y:S02]  /*25a0*/  PRMT R156, RZ, 0x7610, R156 ;  /* 0x00007610ff9c7816 */ /* 0x000fe4000000009c */
[----:B------:R-:W-:Y:S01]  /*25b0*/  LEA.HI.X.SX32 R55, R43, R12, 0x1, P4 ;  /* 0x0000000c2b377211 */ /* 0x000fe200020f0eff */
[----:B------:R0:W2:Y:S01]  /*25c0*/  @P5 LDG.E.U16 R27, desc[UR18][R60.64] ;  /* 0x000000123c1b5981 */ /* 0x0000a2000c1e1500 */
[----:B------:R-:W-:Y:S01]  /*25d0*/  LOP3.LUT R135, R39, 0x3c, RZ, 0xfc, !PT ;  /* 0x0000003c27877812 */ /* 0x000fe200078efcff */
[----:B------:R-:W-:Y:S01]  /*25e0*/  IMAD R73, R106, 0x2, R73 ;  /* 0x000000026a497824 */ /* 0x000fe200078e0249 */
[----:B------:R-:W-:Y:S01]  /*25f0*/  PRMT R101, RZ, 0x7610, R101 ;  /* 0x00007610ff657816 */ /* 0x000fe20000000065 */
[----:B------:R0:W2:Y:S01]  /*2600*/  @P2 LDG.E.U16 R156, desc[UR18][R54.64] ;  /* 0x00000012369c2981 */ /* 0x0000a2000c1e1500 */
[----:B-1----:R-:W-:-:S02]  /*2610*/  LEA R58, P5, R67, R48, 0x1 ;  /* 0x00000030433a7211 */ /* 0x002fc400078a08ff */
[----:B------:R-:W-:Y:S02]  /*2620*/  ISETP.LT.AND P2, PT, R135, R104, P0 ;  /* 0x000000688700720c */ /* 0x000fe40000741270 */
[----:B------:R-:W-:Y:S01]  /*2630*/  PRMT R154, RZ, 0x7610, R154 ;  /* 0x00007610ff9a7816 */ /* 0x000fe2000000009a */
[----:B------:R-:W2:Y:S01]  /*2640*/  @P3 LDG.E.U16 R101, desc[UR18][R62.64] ;  /* 0x000000123e653981 */ /* 0x000ea2000c1e1500 */
[----:B------:R-:W-:Y:S02]  /*2650*/  LOP3.LUT R29, R39, 0x1c, RZ, 0xfc, !PT ;  /* 0x0000001c271d7812 */ /* 0x000fe400078efcff */
[----:B------:R-:W-:Y:S02]  /*2660*/  LEA.HI.X.SX32 R59, R67, R12, 0x1, P5 ;  /* 0x0000000c433b7211 */ /* 0x000fe400028f0eff */
[----:B0-----:R-:W-:Y:S01]  /*2670*/  LEA R60, P5, R73, R48, 0x1 ;  /* 0x00000030493c7211 */ /* 0x001fe200078a08ff */
[----:B------:R0:W2:Y:S01]  /*2680*/  @P1 LDG.E.U16 R154, desc[UR18][R56.64] ;  /* 0x00000012389a1981 */ /* 0x0000a2000c1e1500 */
[----:B------:R-:W-:-:S02]  /*2690*/  LOP3.LUT R131, R39, 0x2c, RZ, 0xfc, !PT ;  /* 0x0000002c27837812 */ /* 0x000fc400078efcff */
[----:B------:R-:W-:Y:S02]  /*26a0*/  ISETP.LT.AND P3, PT, R29, R104, P0 ;  /* 0x000000681d00720c */ /* 0x000fe40000761270 */
[----:B------:R-:W-:Y:S02]  /*26b0*/  PRMT R164, RZ, 0x7610, R164 ;  /* 0x00007610ffa47816 */ /* 0x000fe400000000a4 */
[----:B------:R-:W-:Y:S02]  /*26c0*/  LEA.HI.X.SX32 R61, R73, R12, 0x1, P5 ;  /* 0x0000000c493d7211 */ /* 0x000fe400028f0eff */
[----:B------:R-:W-:Y:S02]  /*26d0*/  ISETP.LT.AND P1, PT, R131, R104, P0 ;  /* 0x000000688300720c */ /* 0x000fe40000721270 */
[----:B------:R-:W-:Y:S01]  /*26e0*/  PRMT R158, RZ, 0x7610, R158 ;  /* 0x00007610ff9e7816 */ /* 0x000fe2000000009e */
[----:B------:R-:W2:Y:S01]  /*26f0*/  @P2 LDG.E.U16 R164, desc[UR18][R60.64] ;  /* 0x000000123ca42981 */ /* 0x000ea2000c1e1500 */
[----:B------:R-:W-:-:S02]  /*2700*/  LEA R54, P2, R65, R48, 0x1 ;  /* 0x0000003041367211 */ /* 0x000fc400078408ff */
[C---:B------:R-:W-:Y:S02]  /*2710*/  LOP3.LUT R139, R39.reuse, 0x36, RZ, 0xfc, !PT ;  /* 0x00000036278b7812 */ /* 0x040fe400078efcff */
[----:B------:R-:W-:Y:S01]  /*2720*/  LOP3.LUT R133, R39, 0x34, RZ, 0xfc, !PT ;  /* 0x0000003427857812 */ /* 0x000fe200078efcff */
[----:B------:R-:W2:Y:S01]  /*2730*/  @P3 LDG.E.U16 R158, desc[UR18][R58.64] ;  /* 0x000000123a9e3981 */ /* 0x000ea2000c1e1500 */
[----:B------:R-:W-:Y:S02]  /*2740*/  PRMT R160, RZ, 0x7610, R160 ;  /* 0x00007610ffa07816 */ /* 0x000fe400000000a0 */
[----:B------:R-:W-:Y:S02]  /*2750*/  LEA.HI.X.SX32 R55, R65, R12, 0x1, P2 ;  /* 0x0000000c41377211 */ /* 0x000fe400010f0eff */
[-C--:B------:R-:W-:Y:S02]  /*2760*/  ISETP.LT.AND P2, PT, R139, R104.reuse, P0 ;  /* 0x000000688b00720c */ /* 0x080fe40000741270 */
[----:B------:R-:W-:Y:S01]  /*2770*/  ISETP.LT.AND P3, PT, R133, R104, P0 ;  /* 0x000000688500720c */ /* 0x000fe20000761270 */
[----:B------:R1:W3:Y:S01]  /*2780*/  @P1 LDG.E.U16 R160, desc[UR18][R46.64] ;  /* 0x000000122ea01981 */ /* 0x0002e2000c1e1500 */
[----:B0-----:R-:W-:-:S02]  /*2790*/  LEA R56, P4, R69, R48, 0x1 ;  /* 0x0000003045387211 */ /* 0x001fc400078808ff */
[----:B------:R-:W-:Y:S02]  /*27a0*/  PRMT R116, RZ, 0x7610, R116 ;  /* 0x00007610ff747816 */ /* 0x000fe40000000074 */
[----:B------:R-:W-:Y:S02]  /*27b0*/  PRMT R162, RZ, 0x7610, R162 ;  /* 0x00007610ffa27816 */ /* 0x000fe400000000a2 */
[----:B-1----:R-:W-:Y:S02]  /*27c0*/  LEA R46, P5, R71, R48, 0x1 ;  /* 0x00000030472e7211 */ /* 0x002fe400078a08ff */
[-C--:B------:R-:W-:Y:S02]  /*27d0*/  LEA.HI.X.SX32 R57, R69, R12.reuse, 0x1, P4 ;  /* 0x0000000c45397211 */ /* 0x080fe400020f0eff */
[----:B------:R-:W-:-:S03]  /*27e0*/  LEA.HI.X.SX32 R47, R71, R12, 0x1, P5 ;  /* 0x0000000c472f7211 */ /* 0x000fc600028f0eff */
[----:B------:R-:W3:Y:S01]  /*27f0*/  @P3 LDG.E.U16 R162, desc[UR18][R56.64] ;  /* 0x0000001238a23981 */ /* 0x000ee2000c1e1500 */
[----:B------:R-:W-:-:S03]  /*2800*/  LEA R90, P3, R3, R48, 0x1 ;  /* 0x00000030035a7211 */ /* 0x000fc600078608ff */
[----:B------:R-:W3:Y:S01]  /*2810*/  @P2 LDG.E.U16 R116, desc[UR18][R46.64] ;  /* 0x000000122e742981 */ /* 0x000ee2000c1e1500 */
[----:B------:R-:W-:Y:S02]  /*2820*/  LEA R88, P2, R51, R48, 0x1 ;  /* 0x0000003033587211 */ /* 0x000fe400078408ff */
[----:B------:R-:W-:Y:S02]  /*2830*/  LOP3.LUT R137, R39, 0x26, RZ, 0xfc, !PT ;  /* 0x0000002627897812 */ /* 0x000fe400078efcff */
[-C--:B------:R-:W-:Y:S02]  /*2840*/  LEA.HI.X.SX32 R89, R51, R12.reuse, 0x1, P2 ;  /* 0x0000000c33597211 */ /* 0x080fe400010f0eff */
[----:B------:R-:W-:Y:S02]  /*2850*/  LEA.HI.X.SX32 R91, R3, R12, 0x1, P3 ;  /* 0x0000000c035b7211 */ /* 0x000fe400018f0eff */
[----:B------:R-:W-:Y:S02]  /*2860*/  LEA.HI R93, R38, 0xe, RZ, 0x1a ;  /* 0x0000000e265d7811 */ /* 0x000fe400078fd0ff */
[----:B------:R-:W-:-:S02]  /*2870*/  LEA R86, P2, R49, R48, 0x1 ;  /* 0x0000003031567211 */ /* 0x000fc400078408ff */
[----:B------:R-:W-:Y:S01]  /*2880*/  ISETP.LT.AND P3, PT, R137, R104, P0 ;  /* 0x000000688900720c */ /* 0x000fe20000761270 */
[----:B------:R-:W-:Y:S01]  /*2890*/  IMAD R51, R93, R106, RZ ;  /* 0x0000006a5d337224 */ /* 0x000fe200078e02ff */
[----:B------:R-:W-:Y:S01]  /*28a0*/  LEA.HI.X.SX32 R87, R49, R12, 0x1, P2 ;  /* 0x0000000c31577211 */ /* 0x000fe200010f0eff */
[----:B------:R-:W-:Y:S01]  /*28b0*/  IMAD R52, R36, R107, RZ ;  /* 0x0000006b24347224 */ /* 0x000fe200078e02ff */
[C---:B------:R-:W-:Y:S02]  /*28c0*/  LEA R84, P2, R53.reuse, R48, 0x1 ;  /* 0x0000003035547211 */ /* 0x040fe400078408ff */
[----:B------:R-:W-:Y:S01]  /*28d0*/  PRMT R114, RZ, 0x7610, R114 ;  /* 0x00007610ff727816 */ /* 0x000fe20000000072 */
[----:B------:R-:W-:Y:S01]  /*28e0*/  IMAD R22, R22, UR4, RZ ;  /* 0x0000000416167c24 */ /* 0x000fe2000f8e02ff */
[----:B------:R-:W-:Y:S02]  /*28f0*/  LEA.HI.X.SX32 R85, R53, R12, 0x1, P2 ;  /* 0x0000000c35557211 */ /* 0x000fe400010f0eff */
[----:B------:R-:W-:-:S02]  /*2900*/  LEA R82, P2, R51, R48, 0x1 ;  /* 0x0000003033527211 */ /* 0x000fc400078408ff */
[----:B------:R-:W-:Y:S01]  /*2910*/  LEA R92, P5, R52, UR14, 0x1 ;  /* 0x0000000e345c7c11 */ /* 0x000fe2000f8a08ff */
[----:B------:R0:W4:Y:S01]  /*2920*/  @P3 LDG.E.U16 R114, desc[UR18][R44.64] ;  /* 0x000000122c723981 */ /* 0x000122000c1e1500 */
[----:B------:R-:W-:Y:S01]  /*2930*/  ISETP.LT.AND P1, PT, R39, R104, P0 ;  /* 0x000000682700720c */ /* 0x000fe20000721270 */
[----:B------:R-:W-:Y:S01]  /*2940*/  IMAD R34, R34, UR4, RZ ;  /* 0x0000000422227c24 */ /* 0x000fe2000f8e02ff */
[----:B------:R-:W-:Y:S02]  /*2950*/  LEA.HI.X.SX32 R83, R51, R12, 0x1, P2 ;  /* 0x0000000c33537211 */ /* 0x000fe400010f0eff */
[----:B------:R-:W-:Y:S01]  /*2960*/  LEA R78, P2, R22, R92, 0x1 ;  /* 0x0000005c164e7211 */ /* 0x000fe200078408ff */
[----:B------:R-:W-:Y:S01]  /*2970*/  IMAD R26, R26, UR4, RZ ;  /* 0x000000041a1a7c24 */ /* 0x000fe2000f8e02ff */
[----:B0-----:R-:W-:Y:S01]  /*2980*/  LEA.HI.X.SX32 R45, R52, UR15, 0x1, P5 ;  /* 0x0000000f342d7c11 */ /* 0x001fe2000a8f0eff */
[----:B------:R-:W-:Y:S01]  /*2990*/  IMAD R40, R40, UR4, RZ ;  /* 0x0000000428287c24 */ /* 0x000fe2000f8e02ff */
[----:B------:R-:W-:-:S02]  /*29a0*/  PRMT R109, RZ, 0x7610, R109 ;  /* 0x00007610ff6d7816 */ /* 0x000fc4000000006d */
[-C--:B------:R-:W-:Y:S02]  /*29b0*/  LEA.HI.X.SX32 R79, R22, R45.reuse, 0x1, P2 ;  /* 0x0000002d164f7211 */ /* 0x080fe400010f0eff */
[-C--:B------:R-:W-:Y:S02]  /*29c0*/  LEA R74, P2, R34, R92.reuse, 0x1 ;  /* 0x0000005c224a7211 */ /* 0x080fe400078408ff */
[----:B------:R-:W-:Y:S01]  /*29d0*/  LOP3.LUT R105, R39, 0x16, RZ, 0xfc, !PT ;  /* 0x0000001627697812 */ /* 0x000fe200078efcff */
[----:B------:R-:W-:Y:S01]  /*29e0*/  IMAD R28, R28, UR4, RZ ;  /* 0x000000041c1c7c24 */ /* 0x000fe2000f8e02ff */
[----:B------:R-:W-:Y:S01]  /*29f0*/  LEA R80, P5, R26, R92, 0x1 ;  /* 0x0000005c1a507211 */ /* 0x000fe200078a08ff */
[----:B------:R-:W-:Y:S01]  /*2a00*/  IMAD R32, R32, UR4, RZ ;  /* 0x0000000420207c24 */ /* 0x000fe2000f8e02ff */
[----:B------:R-:W-:Y:S01]  /*2a10*/  LEA.HI.X.SX32 R75, R34, R45, 0x1, P2 ;  /* 0x0000002d224b7211 */ /* 0x000fe200010f0eff */
[----:B------:R-:W4:Y:S01]  /*2a20*/  @P1 LDG.E.U16 R109, desc[UR18][R90.64] ;  /* 0x000000125a6d1981 */ /* 0x000f22000c1e1500 */
[----:B------:R-:W-:-:S02]  /*2a30*/  ISETP.LT.AND P4, PT, R105, R104, P0 ;  /* 0x000000686900720c */ /* 0x000fc40000781270 */
[-C--:B------:R-:W-:Y:S01]  /*2a40*/  LEA R70, P2, R40, R92.reuse, 0x1 ;  /* 0x0000005c28467211 */ /* 0x080fe200078408ff */
[----:B------:R-:W-:Y:S01]  /*2a50*/  IMAD R30, R30, UR4, RZ ;  /* 0x000000041e1e7c24 */ /* 0x000fe2000f8e02ff */
[-C--:B------:R-:W-:Y:S01]  /*2a60*/  LEA.HI.X.SX32 R81, R26, R45.reuse, 0x1, P5 ;  /* 0x0000002d1a517211 */ /* 0x080fe200028f0eff */
[----:B------:R-:W-:Y:S01]  /*2a70*/  IMAD R24, R24, UR4, RZ ;  /* 0x0000000418187c24 */ /* 0x000fe2000f8e02ff */
[-C--:B------:R-:W-:Y:S02]  /*2a80*/  LEA R76, P5, R28, R92.reuse, 0x1 ;  /* 0x0000005c1c4c7211 */ /* 0x080fe400078a08ff */
[-C--:B------:R-:W-:Y:S02]  /*2a90*/  LEA.HI.X.SX32 R71, R40, R45.reuse, 0x1, P2 ;  /* 0x0000002d28477211 */ /* 0x080fe400010f0eff */
[-C--:B------:R-:W-:Y:S02]  /*2aa0*/  LEA R66, P2, R32, R92.reuse, 0x1 ;  /* 0x0000005c20427211 */ /* 0x080fe400078408ff */
[----:B------:R-:W-:Y:S01]  /*2ab0*/  PRMT R148, RZ, 0x7610, R148 ;  /* 0x00007610ff947816 */ /* 0x000fe20000000094 */
[----:B------:R-:W-:Y:S01]  /*2ac0*/  IMAD R42, R42, UR4, RZ ;  /* 0x000000042a2a7c24 */ /* 0x000fe2000f8e02ff */
[----:B------:R-:W-:Y:S01]  /*2ad0*/  LEA.HI.X.SX32 R77, R28, R45, 0x1, P5 ;  /* 0x0000002d1c4d7211 */ /* 0x000fe200028f0eff */
[----:B------:R-:W-:Y:S01]  /*2ae0*/  IMAD R18, R18, UR4, RZ ;  /* 0x0000000412127c24 */ /* 0x000fe2000f8e02ff */
[----:B------:R-:W-:-:S02]  /*2af0*/  LEA R72, P5, R30, R92, 0x1 ;  /* 0x0000005c1e487211 */ /* 0x000fc400078a08ff */
[-C--:B------:R-:W-:Y:S01]  /*2b00*/  LEA.HI.X.SX32 R67, R32, R45.reuse, 0x1, P2 ;  /* 0x0000002d20437211 */ /* 0x080fe200010f0eff */
[----:B------:R0:W4:Y:S01]  /*2b10*/  @P4 LDG.E.U16 R148, desc[UR18][R54.64] ;  /* 0x0000001236944981 */ /* 0x000122000c1e1500 */
[C---:B------:R-:W-:Y:S02]  /*2b20*/  LOP3.LUT R37, R39.reuse, 0x4, RZ, 0xfc, !PT ;  /* 0x0000000427257812 */ /* 0x040fe400078efcff */
[----:B------:R-:W-:Y:S02]  /*2b30*/  LEA R62, P2, R24, R92, 0x1 ;  /* 0x0000005c183e7211 */ /* 0x000fe400078408ff */
[----:B------:R-:W-:Y:S01]  /*2b40*/  LOP3.LUT R3, R39, 0x2, RZ, 0xfc, !PT ;  /* 0x0000000227037812 */ /* 0x000fe200078efcff */
[----:B------:R-:W-:Y:S01]  /*2b50*/  IMAD R50, R50, UR4, RZ ;  /* 0x0000000432327c24 */ /* 0x000fe2000f8e02ff */
[----:B------:R-:W-:Y:S01]  /*2b60*/  LEA.HI.X.SX32 R73, R30, R45, 0x1, P5 ;  /* 0x0000002d1e497211 */ /* 0x000fe200028f0eff */
[----:B------:R-:W-:Y:S01]  /*2b70*/  IMAD R14, R14, UR4, RZ ;  /* 0x000000040e0e7c24 */ /* 0x000fe2000f8e02ff */
[----:B------:R-:W-:-:S02]  /*2b80*/  ISETP.LT.AND P4, PT, R37, R104, P0 ;  /* 0x000000682500720c */ /* 0x000fc40000781270 */
[----:B------:R-:W-:Y:S02]  /*2b90*/  LEA R68, P5, R42, R92, 0x1 ;  /* 0x0000005c2a447211 */ /* 0x000fe400078a08ff */
[----:B------:R-:W-:Y:S02]  /*2ba0*/  LEA.HI.X.SX32 R63, R24, R45, 0x1, P2 ;  /* 0x0000002d183f7211 */ /* 0x000fe400010f0eff */
[----:B------:R-:W-:Y:S02]  /*2bb0*/  ISETP.LT.AND P1, PT, R3, R104, P0 ;  /* 0x000000680300720c */ /* 0x000fe40000721270 */
[----:B------:R-:W-:Y:S02]  /*2bc0*/  LEA.HI R37, R38, 0x2e, RZ, 0x1a ;  /* 0x0000002e26257811 */ /* 0x000fe400078fd0ff */
[----:B------:R-:W-:Y:S01]  /*2bd0*/  LEA R58, P2, R18, R92, 0x1 ;  /* 0x0000005c123a7211 */ /* 0x000fe200078408ff */
[----:B------:R-:W-:Y:S01]  /*2be0*/  IMAD R20, R20, UR4, RZ ;  /* 0x0000000414147c24 */ /* 0x000fe2000f8e02ff */
[----:B------:R-:W-:-:S02]  /*2bf0*/  LOP3.LUT R3, R39, 0x6, RZ, 0xfc, !PT ;  /* 0x0000000627037812 */ /* 0x000fc400078efcff */
[-C--:B------:R-:W-:Y:S01]  /*2c00*/  LEA.HI.X.SX32 R69, R42, R45.reuse, 0x1, P5 ;  /* 0x0000002d2a457211 */ /* 0x080fe200028f0eff */
[----:B------:R-:W-:Y:S01]  /*2c10*/  IMAD R49, R37, R106, RZ ;  /* 0x0000006a25317224 */ /* 0x000fe200078e02ff */
[-C--:B------:R-:W-:Y:S02]  /*2c20*/  LEA R64, P5, R50, R92.reuse, 0x1 ;  /* 0x0000005c32407211 */ /* 0x080fe400078a08ff */
[-C--:B------:R-:W-:Y:S02]  /*2c30*/  LEA.HI.X.SX32 R59, R18, R45.reuse, 0x1, P2 ;  /* 0x0000002d123b7211 */ /* 0x080fe400010f0eff */
[----:B0-----:R-:W-:Y:S02]  /*2c40*/  LEA R54, P2, R14, R92, 0x1 ;  /* 0x0000005c0e367211 */ /* 0x001fe400078408ff */
[----:B------:R-:W-:Y:S02]  /*2c50*/  ISETP.LT.AND P3, PT, R3, R104, P0 ;  /* 0x000000680300720c */ /* 0x000fe40000761270 */
[----:B------:R-:W-:Y:S01]  /*2c60*/  PRMT R103, RZ, 0x7610, R103 ;  /* 0x00007610ff677816 */ /* 0x000fe20000000067 */
[----:B------:R-:W-:Y:S01]  /*2c70*/  IMAD R16, R16, UR4, RZ ;  /* 0x0000000410107c24 */ /* 0x000fe2000f8e02ff */
[----:B------:R-:W-:-:S02]  /*2c80*/  LEA.HI.X.SX32 R65, R50, R45, 0x1, P5 ;  /* 0x0000002d32417211 */ /* 0x000fc400028f0eff */
[----:B------:R-:W-:Y:S02]  /*2c90*/  LEA.HI R95, R38, 0x1e, RZ, 0x1a ;  /* 0x0000001e265f7811 */ /* 0x000fe400078fd0ff */
[----:B------:R-:W-:Y:S01]  /*2ca0*/  LEA R60, P5, R20, R92, 0x1 ;  /* 0x0000005c143c7211 */ /* 0x000fe200078a08ff */
[----:B------:R-:W4:Y:S01]  /*2cb0*/  @P1 LDG.E.U16 R103, desc[UR18][R88.64] ;  /* 0x0000001258671981 */ /* 0x000f22000c1e1500 */
[-C--:B------:R-:W-:Y:S02]  /*2cc0*/  LEA.HI.X.SX32 R55, R14, R45.reuse, 0x1, P2 ;  /* 0x0000002d0e377211 */ /* 0x080fe400010f0eff */
[----:B------:R-:W-:Y:S01]  /*2cd0*/  LEA R50, P2, R49, R48, 0x1 ;  /* 0x0000003031327211 */ /* 0x000fe200078408ff */
[----:B------:R-:W-:Y:S01]  /*2ce0*/  IMAD R47, R95, R106, RZ ;  /* 0x0000006a5f2f7224 */ /* 0x000fe200078e02ff */
[----:B------:R-:W-:Y:S02]  /*2cf0*/  LEA.HI.X.SX32 R61, R20, R45, 0x1, P5 ;  /* 0x0000002d143d7211 */ /* 0x000fe400028f0eff */
[----:B------:R-:W-:-:S02]  /*2d00*/  LEA R56, P5, R16, R92, 0x1 ;  /* 0x0000005c10387211 */ /* 0x000fc400078a08ff */
[----:B------:R-:W-:Y:S02]  /*2d10*/  ISETP.LT.AND P1, PT, R93, R104, P0 ;  /* 0x000000685d00720c */ /* 0x000fe40000721270 */
[----:B------:R-:W-:Y:S02]  /*2d20*/  LEA.HI.X.SX32 R51, R49, R12, 0x1, P2 ;  /* 0x0000000c31337211 */ /* 0x000fe400010f0eff */
[----:B------:R-:W-:Y:S02]  /*2d30*/  PRMT R150, RZ, 0x7610, R150 ;  /* 0x00007610ff967816 */ /* 0x000fe40000000096 */
[----:B------:R-:W-:Y:S02]  /*2d40*/  PRMT R118, RZ, 0x7610, R118 ;  /* 0x00007610ff767816 */ /* 0x000fe40000000076 */
[----:B------:R-:W-:Y:S02]  /*2d50*/  LEA.HI R3, R38, 0x3e, RZ, 0x1a ;  /* 0x0000003e26037811 */ /* 0x000fe400078fd0ff */
[----:B------:R-:W-:Y:S01]  /*2d60*/  ISETP.LT.AND P2, PT, R95, R104, P0 ;  /* 0x000000685f00720c */ /* 0x000fe20000741270 */
[----:B------:R-:W4:Y:S01]  /*2d70*/  @P4 LDG.E.U16 R150, desc[UR18][R86.64] ;  /* 0x0000001256964981 */ /* 0x000f22000c1e1500 */
[----:B------:R-:W-:Y:S01]  /*2d80*/  LEA.HI.X.SX32 R57, R16, R45, 0x1, P5 ;  /* 0x0000002d10397211 */ /* 0x000fe200028f0eff */
[----:B------:R-:W-:Y:S01]  /*2d90*/  IMAD R97, R3, R106, RZ ;  /* 0x0000006a03617224 */ /* 0x000fe200078e02ff */
[----:B------:R-:W-:Y:S01]  /*2da0*/  LEA R52, P5, R47, R48, 0x1 ;  /* 0x000000302f347211 */ /* 0x000fe200078a08ff */
[----:B------:R-:W4:Y:S01]  /*2db0*/  @P3 LDG.E.U16 R118, desc[UR18][R84.64] ;  /* 0x0000001254763981 */ /* 0x000f22000c1e1500 */
[----:B------:R-:W-:-:S02]  /*2dc0*/  PRMT R120, RZ, 0x7610, R120 ;  /* 0x00007610ff787816 */ /* 0x000fc40000000078 */
[-C--:B------:R-:W-:Y:S02]  /*2dd0*/  ISETP.LT.AND P4, PT, R37, R104.reuse, P0 ;  /* 0x000000682500720c */ /* 0x080fe40000781270 */
[-C--:B------:R-:W-:Y:S01]  /*2de0*/  ISETP.LT.AND P3, PT, R3, R104.reuse, P0 ;  /* 0x000000680300720c */ /* 0x080fe20000761270 */
[----:B------:R-:W-:Y:S01]  /*2df0*/  IMAD R8, R8, UR4, RZ ;  /* 0x0000000408087c24 */ /* 0x000fe2000f8e02ff */
[----:B------:R-:W-:Y:S01]  /*2e00*/  PRMT R122, RZ, 0x7610, R122 ;  /* 0x00007610ff7a7816 */ /* 0x000fe2000000007a */
[----:B------:R-:W-:Y:S01]  /*2e10*/  IMAD R10, R10, UR4, RZ ;  /* 0x000000040a0a7c24 */ /* 0x000fe2000f8e02ff */
[----:B------:R-:W-:Y:S01]  /*2e20*/  ISETP.LT.AND P0, PT, R36, R104, P0 ;  /* 0x000000682400720c */ /* 0x000fe20000701270 */
[----:B------:R-:W4:Y:S01]  /*2e30*/  @P1 LDG.E.U16 R120, desc[UR18][R82.64] ;  /* 0x0000001252781981 */ /* 0x000f22000c1e1500 */
[----:B------:R-:W-:Y:S02]  /*2e40*/  LEA.HI.X.SX32 R53, R47, R12, 0x1, P5 ;  /* 0x0000000c2f357211 */ /* 0x000fe400028f0eff */
[----:B------:R-:W-:-:S02]  /*2e50*/  LEA R48, P5, R97, R48, 0x1 ;  /* 0x0000003061307211 */ /* 0x000fc400078a08ff */
[----:B------:R-:W-:Y:S01]  /*2e60*/  PRMT R124, RZ, 0x7610, R124 ;  /* 0x00007610ff7c7816 */ /* 0x000fe2000000007c */
[----:B------:R-:W4:Y:S01]  /*2e70*/  @P2 LDG.E.U16 R122, desc[UR18][R52.64] ;  /* 0x00000012347a2981 */ /* 0x000f22000c1e1500 */
[----:B------:R-:W-:Y:S02]  /*2e80*/  PRMT R126, RZ, 0x7610, R126 ;  /* 0x00007610ff7e7816 */ /* 0x000fe4000000007e */
[----:B------:R-:W-:Y:S02]  /*2e90*/  LEA R46, P1, R8, R92, 0x1 ;  /* 0x0000005c082e7211 */ /* 0x000fe400078208ff */
[----:B------:R-:W-:Y:S01]  /*2ea0*/  LEA.HI.X.SX32 R49, R97, R12, 0x1, P5 ;  /* 0x0000000c61317211 */ /* 0x000fe200028f0eff */
[----:B------:R-:W4:Y:S01]  /*2eb0*/  @P4 LDG.E.U16 R124, desc[UR18][R50.64] ;  /* 0x00000012327c4981 */ /* 0x000f22000c1e1500 */
[----:B------:R-:W-:Y:S02]  /*2ec0*/  PRMT R141, RZ, 0x7610, R141 ;  /* 0x00007610ff8d7816 */ /* 0x000fe4000000008d */
[----:B------:R-:W-:Y:S01]  /*2ed0*/  PRMT R143, RZ, 0x7610, R143 ;  /* 0x00007610ff8f7816 */ /* 0x000fe2000000008f */
[----:B------:R-:W4:Y:S01]  /*2ee0*/  @P3 LDG.E.U16 R126, desc[UR18][R48.64] ;  /* 0x00000012307e3981 */ /* 0x000f22000c1e1500 */
[----:B------:R-:W-:-:S02]  /*2ef0*/  PRMT R145, RZ, 0x7610, R145 ;  /* 0x00007610ff917816 */ /* 0x000fc40000000091 */
[----:B------:R-:W-:Y:S01]  /*2f00*/  PRMT R147, RZ, 0x7610, R147 ;  /* 0x00007610ff937816 */ /* 0x000fe20000000093 */
[----:B------:R-:W4:Y:S01]  /*2f10*/  @P0 LDG.E.U16 R141, desc[UR18][R80.64] ;  /* 0x00000012508d0981 */ /* 0x000f22000c1e1500 */
[----:B------:R-:W-:Y:S02]  /*2f20*/  LEA R44, P2, R10, R92, 0x1 ;  /* 0x0000005c0a2c7211 */ /* 0x000fe400078408ff */
[----:B------:R-:W-:Y:S01]  /*2f30*/  PRMT R149, RZ, 0x7610, R149 ;  /* 0x00007610ff957816 */ /* 0x000fe20000000095 */
[----:B------:R-:W4:Y:S01]  /*2f40*/  @P0 LDG.E.U16 R143, desc[UR18][R72.64] ;  /* 0x00000012488f0981 */ /* 0x000f22000c1e1500 */
[----:B------:R-:W-:Y:S02]  /*2f50*/  PRMT R151, RZ, 0x7610, R151 ;  /* 0x00007610ff977816 */ /* 0x000fe40000000097 */
[----:B------:R-:W-:Y:S01]  /*2f60*/  PRMT R153, RZ, 0x7610, R153 ;  /* 0x00007610ff997816 */ /* 0x000fe20000000099 */
[----:B------:R-:W4:Y:S01]  /*2f70*/  @P0 LDG.E.U16 R145, desc[UR18][R64.64] ;  /* 0x0000001240910981 */ /* 0x000f22000c1e1500 */
[----:B------:R-:W-:-:S02]  /*2f80*/  PRMT R155, RZ, 0x7610, R155 ;  /* 0x00007610ff9b7816 */ /* 0x000fc4000000009b */
[----:B------:R-:W-:Y:S01]  /*2f90*/  PRMT R128, RZ, 0x7610, R128 ;  /* 0x00007610ff807816 */ /* 0x000fe20000000080 */
[----:B------:R-:W4:Y:S01]  /*2fa0*/  @P0 LDG.E.U16 R147, desc[UR18][R58.64] ;  /* 0x000000123a930981 */ /* 0x000f22000c1e1500 */
[----:B------:R-:W-:Y:S02]  /*2fb0*/  PRMT R130, RZ, 0x7610, R130 ;  /* 0x00007610ff827816 */ /* 0x000fe40000000082 */
        /* <DEDUP_REMOVED lines=8> */
[-C--:B------:R-:W-:Y:S02]  /*3040*/  LEA.HI.X.SX32 R47, R8, R45.reuse, 0x1, P1 ;  /* 0x0000002d082f7211 */ /* 0x080fe400008f0eff */
[----:B------:R-:W-:Y:S01]  /*3050*/  PRMT R142, RZ, 0x7610, R142 ;  /* 0x00007610ff8e7816 */ /* 0x000fe2000000008e */
[----:B------:R-:W4:Y:S01]  /*3060*/  @P0 LDG.E.U16 R155, desc[UR18][R56.64] ;  /* 0x00000012389b0981 */ /* 0x000f22000c1e1500 */
[----:B------:R-:W-:-:S03]  /*3070*/  LEA.HI.X.SX32 R45, R10, R45, 0x1, P2 ;  /* 0x0000002d0a2d7211 */ /* 0x000fc600010f0eff */
[----:B------:R-:W4:Y:S04]  /*3080*/  @P0 LDG.E.U16 R128, desc[UR18][R76.64] ;  /* 0x000000124c800981 */ /* 0x000f28000c1e1500 */
[----:B------:R-:W4:Y:S04]  /*3090*/  @P0 LDG.E.U16 R130, desc[UR18][R68.64] ;  /* 0x0000001244820981 */ /* 0x000f28000c1e1500 */
[----:B------:R-:W4:Y:S04]  /*30a0*/  @P0 LDG.E.U16 R132, desc[UR18][R60.64] ;  /* 0x000000123c840981 */ /* 0x000f28000c1e1500 */
[----:B------:R-:W4:Y:S04]  /*30b0*/  @P0 LDG.E.U16 R134, desc[UR18][R54.64] ;  /* 0x0000001236860981 */ /* 0x000f28000c1e1500 */
[----:B------:R-:W4:Y:S04]  /*30c0*/  @P0 LDG.E.U16 R136, desc[UR18][R74.64] ;  /* 0x000000124a880981 */ /* 0x000f28000c1e1500 */
[----:B------:R-:W4:Y:S04]  /*30d0*/  @P0 LDG.E.U16 R138, desc[UR18][R66.64] ;  /* 0x00000012428a0981 */ /* 0x000f28000c1e1500 */
[----:B------:R-:W4:Y:S04]  /*30e0*/  @P0 LDG.E.U16 R140, desc[UR18][R46.64] ;  /* 0x000000122e8c0981 */ /* 0x000f28000c1e1500 */
[----:B------:R-:W4:Y:S01]  /*30f0*/  @P0 LDG.E.U16 R142, desc[UR18][R44.64] ;  /* 0x000000122c8e0981 */ /* 0x000f22000c1e1500 */
[----:B------:R-:W-:-:S04]  /*3100*/  IMAD R93, R39, R106, RZ ;  /* 0x0000006a275d7224 */ /* 0x000fc800078e02ff */
[----:B------:R-:W-:-:S04]  /*3110*/  IMAD R93, R106, 0x2, R93 ;  /* 0x000000026a5d7824 */ /* 0x000fc800078e025d */
[----:B------:R-:W-:Y:S01]  /*3120*/  IMAD R93, R106, 0x2, R93 ;  /* 0x000000026a5d7824 */ /* 0x000fe200078e025d */
[----:B------:R-:W-:-:S03]  /*3130*/  SHF.R.S32.HI R97, RZ, 0x1f, R6 ;  /* 0x0000001fff617819 */ /* 0x000fc60000011406 */
[----:B------:R-:W-:Y:S01]  /*3140*/  IMAD R93, R106, 0x2, R93 ;  /* 0x000000026a5d7824 */ /* 0x000fe200078e025d */
[----:B------:R-:W-:-:S03]  /*3150*/  LOP3.LUT P0, RZ, R5, UR9, RZ, 0xfc, !PT ;  /* 0x0000000905ff7c12 */ /* 0x000fc6000f80fcff */
[----:B------:R-:W-:Y:S01]  /*3160*/  IMAD R95, R106, 0x2, R93 ;  /* 0x000000026a5f7824 */ /* 0x000fe200078e025d */
[----:B------:R-:W-:-:S03]  /*3170*/  SHF.L.U64.HI R5, R6, 0x1, R97 ;  /* 0x0000000106057819 */ /* 0x000fc60000010261 */
[----:B------:R-:W-:Y:S01]  /*3180*/  IMAD R97, R106, 0x2, R95 ;  /* 0x000000026a617824 */ /* 0x000fe200078e025f */
[----:B------:R-:W-:Y:S01]  /*3190*/  SHF.R.S32.HI R93, RZ, 0x6, R38 ;  /* 0x00000006ff5d7819 */ /* 0x000fe20000011426 */
[----:B------:R-:W-:-:S04]  /*31a0*/  @!UP1 UIADD3 UR4, UPT, UPT, -UR5, 0x100000, URZ ;  /* 0x0010000005049890 */ /* 0x000fc8000fffe1ff */
[----:B------:R-:W-:Y:S02]  /*31b0*/  @!UP1 USHF.L.U32 UR5, UR4, 0xb, URZ ;  /* 0x0000000b04059899 */ /* 0x000fe400080006ff */
[----:B------:R-:W-:Y:S01]  /*31c0*/  @!UP1 USHF.L.U32 UR4, UR4, 0x1, URZ ;  /* 0x0000000104049899 */ /* 0x000fe200080006ff */
[--C-:B------:R-:W-:Y:S01]  /*31d0*/  IMAD R157, R106, 0x2, R97.reuse ;  /* 0x000000026a9d7824 */ /* 0x100fe200078e0261 */
[----:B------:R-:W-:Y:S01]  /*31e0*/  SHF.R.S32.HI R92, RZ, 0x1f, R97 ;  /* 0x0000001fff5c7819 */ /* 0x000fe20000011461 */
[----:B------:R-:W-:Y:S01]  /*31f0*/  IMAD.SHL.U32 R112, R36, 0x2, RZ ;  /* 0x0000000224707824 */ /* 0x000fe200078e00ff */
[----:B------:R-:W-:Y:S01]  /*3200*/  LEA R100, P2, R97, R4, 0x1 ;  /* 0x0000000461647211 */ /* 0x000fe200078408ff */
[C---:B------:R-:W-:Y:S01]  /*3210*/  IMAD R159, R106.reuse, 0x4, R157 ;  /* 0x000000046a9f7824 */ /* 0x040fe200078e029d */
[----:B------:R-:W-:Y:S01]  /*3220*/  SGXT R93, R93, 0x1 ;  /* 0x000000015d5d781a */ /* 0x000fe20000000200 */
[----:B------:R-:W-:Y:S01]  /*3230*/  VOTEU.ALL UP2, P6 ;  /* 0x0000000000ff7886 */ /* 0x000fe20003040000 */
[----:B------:R-:W-:Y:S01]  /*3240*/  LEA.HI.X R92, R97, R5, R92, 0x1, P2 ;  /* 0x00000005615c7211 */ /* 0x000fe200010f0c5c */
[----:B------:R-:W-:Y:S01]  /*3250*/  IMAD R144, R106, 0x2, R159 ;  /* 0x000000026a907824 */ /* 0x000fe200078e029f */
[----:B------:R-:W-:Y:S01]  /*3260*/  SHF.R.S32.HI R94, RZ, 0x1f, R95 ;  /* 0x0000001fff5e7819 */ /* 0x000fe2000001145f */
[----:B------:R-:W-:Y:S01]  /*3270*/  IMAD R105, R105, R106, RZ ;  /* 0x0000006a69697224 */ /* 0x000fe200078e02ff */
[----:B------:R-:W-:-:S02]  /*3280*/  LEA R102, P1, R95, R4, 0x1 ;  /* 0x000000045f667211 */ /* 0x000fc400078208ff */
[----:B------:R-:W-:Y:S01]  /*3290*/  SHF.R.S32.HI R146, RZ, 0x1f, R43 ;  /* 0x0000001fff927819 */ /* 0x000fe2000001142b */
[----:B------:R-:W-:Y:S01]  /*32a0*/  IMAD R9, R9, R106, RZ ;  /* 0x0000006a09097224 */ /* 0x000fe200078e02ff */
[----:B------:R-:W-:Y:S01]  /*32b0*/  LOP3.LUT R112, R112, 0x90, R93, 0x78, !PT ;  /* 0x0000009070707812 */ /* 0x000fe200078e785d */
[----:B------:R0:W1:Y:S01]  /*32c0*/  @!UP2 SYNCS.EXCH.64 URZ, [UR6+0x6008], UR4 ;  /* 0x0060080406ffa5b2 */ /* 0x0000620008000100 */
[----:B------:R-:W-:Y:S02]  /*32d0*/  LEA R97, P4, R43, R4, 0x1 ;  /* 0x000000042b617211 */ /* 0x000fe400078808ff */
[-C--:B------:R-:W-:Y:S01]  /*32e0*/  LEA.HI.X R94, R95, R5.reuse, R94, 0x1, P1 ;  /* 0x000000055f5e7211 */ /* 0x080fe200008f0c5e */
[----:B--2---:R2:W-:Y:S01]  /*32f0*/  STS.U16 [R112+UR6+0x1400], R41 ;  /* 0x0014002970007988 */ /* 0x0045e20008000406 */
[----:B------:R-:W-:Y:S01]  /*3300*/  LEA.HI.X R146, R43, R5, R146, 0x1, P4 ;  /* 0x000000052b927211 */ /* 0x000fe200020f0c92 */
[----:B------:R-:W-:Y:S01]  /*3310*/  IMAD.SHL.U32 R43, R105, 0x2, RZ ;  /* 0x00000002692b7824 */ /* 0x000fe200078e00ff */
[----:B------:R-:W-:Y:S01]  /*3320*/  SHF.R.S32.HI R6, RZ, 0x1f, R157 ;  /* 0x0000001fff067819 */ /* 0x000fe2000001149d */
[----:B------:R-:W-:Y:S01]  /*3330*/  IMAD R17, R17, R106, RZ ;  /* 0x0000006a11117224 */ /* 0x000fe200078e02ff */
[----:B------:R-:W-:-:S02]  /*3340*/  SHF.R.S32.HI R8, RZ, 0x1f, R159 ;  /* 0x0000001fff087819 */ /* 0x000fc4000001149f */
[-C--:B------:R-:W-:Y:S02]  /*3350*/  LEA R98, P1, R157, R4.reuse, 0x1 ;  /* 0x000000049d627211 */ /* 0x080fe400078208ff */
[----:B------:R-:W-:Y:S01]  /*3360*/  LEA R96, P2, R159, R4, 0x1 ;  /* 0x000000049f607211 */ /* 0x000fe200078408ff */
[----:B--2---:R-:W-:Y:S01]  /*3370*/  IMAD.SHL.U32 R41, R9, 0x2, RZ ;  /* 0x0000000209297824 */ /* 0x004fe200078e00ff */
[----:B------:R-:W-:Y:S01]  /*3380*/  SHF.R.S32.HI R10, RZ, 0x1f, R144 ;  /* 0x0000001fff0a7819 */ /* 0x000fe20000011490 */
[----:B------:R-:W-:Y:S01]  /*3390*/  IMAD R24, R29, R106, RZ ;  /* 0x0000006a1d187224 */ /* 0x000fe200078e02ff */
[C---:B------:R-:W-:Y:S01]  /*33a0*/  LEA R99, P3, R144.reuse, R4, 0x1 ;  /* 0x0000000490637211 */ /* 0x040fe200078608ff */
[----:B------:R2:W-:Y:S01]  /*33b0*/  STS.U16 [R112+UR6+0xc00], R35 ;  /* 0x000c002370007988 */ /* 0x0005e20008000406 */
[-C--:B------:R-:W-:Y:S01]  /*33c0*/  LEA.HI.X R93, R157, R5.reuse, R6, 0x1, P1 ;  /* 0x000000059d5d7211 */ /* 0x080fe200008f0c06 */
[----:B------:R-:W-:Y:S01]  /*33d0*/  IMAD.HI R28, R105, 0x2, RZ ;  /* 0x00000002691c7827 */ /* 0x000fe200078e02ff */
[-C--:B------:R-:W-:Y:S01]  /*33e0*/  LEA.HI.X R95, R159, R5.reuse, R8, 0x1, P2 ;  /* 0x000000059f5f7211 */ /* 0x080fe200010f0c08 */
[----:B------:R0:W-:Y:S01]  /*33f0*/  STS.U16 [R112+UR6+0x800], R33 ;  /* 0x0008002170007988 */ /* 0x0001e20008000406 */
[----:B------:R-:W-:Y:S01]  /*3400*/  LEA.HI.X R144, R144, R5, R10, 0x1, P3 ;  /* 0x0000000590907211 */ /* 0x000fe200018f0c0a */
[----:B------:R-:W-:Y:S01]  /*3410*/  IMAD.HI R30, R9, 0x2, RZ ;  /* 0x00000002091e7827 */ /* 0x000fe200078e02ff */
[----:B------:R-:W-:-:S02]  /*3420*/  IADD3 R42, P1, P2, R43, UR12, R4 ;  /* 0x0000000c2b2a7c10 */ /* 0x000fc4000fa3e004 */
[----:B------:R-:W-:Y:S01]  /*3430*/  IADD3 R40, P3, P4, R41, UR12, R4 ;  /* 0x0000000c29287c10 */ /* 0x000fe2000fc7e004 */
[----:B--2---:R-:W-:Y:S02]  /*3440*/  IMAD.SHL.U32 R35, R17, 0x2, RZ ;  /* 0x0000000211237824 */ /* 0x004fe400078e00ff */
[-C--:B------:R-:W-:Y:S02]  /*3450*/  IMAD R22, R117, R106.reuse, RZ ;  /* 0x0000006a75167224 */ /* 0x080fe400078e02ff */
[----:B0-----:R-:W-:Y:S02]  /*3460*/  IMAD.SHL.U32 R33, R24, 0x2, RZ ;  /* 0x0000000218217824 */ /* 0x001fe400078e00ff */
[----:B------:R-:W-:Y:S01]  /*3470*/  IMAD R6, R121, R106, RZ ;  /* 0x0000006a79067224 */ /* 0x000fe200078e02ff */
[----:B---3--:R0:W-:Y:S01]  /*3480*/  STS.U16 [R112+UR6+0x400], R31 ;  /* 0x0004001f70007988 */ /* 0x0081e20008000406 */
[----:B------:R-:W-:Y:S01]  /*3490*/  LOP3.LUT R110, R112, 0x20, RZ, 0x3c, !PT ;  /* 0x00000020706e7812 */ /* 0x000fe200078e3cff */
[----:B------:R-:W-:Y:S01]  /*34a0*/  IMAD.HI R26, R17, 0x2, RZ ;  /* 0x00000002111a7827 */ /* 0x000fe200078e02ff */
[----:B------:R-:W-:-:S02]  /*34b0*/  IADD3.X R43, PT, PT, R28, UR13, R5, P1, P2 ;  /* 0x0000000d1c2b7c10 */ /* 0x000fc40008fe4405 */
[--C-:B------:R-:W-:Y:S01]  /*34c0*/  IADD3 R34, P1, P2, R35, UR12, R4.reuse ;  /* 0x0000000c23227c10 */ /* 0x100fe2000fa3e004 */
[----:B------:R-:W-:Y:S01]  /*34d0*/  IMAD.HI R24, R24, 0x2, RZ ;  /* 0x0000000218187827 */ /* 0x000fe200078e02ff */
[--C-:B------:R-:W-:Y:S02]  /*34e0*/  IADD3.X R41, PT, PT, R30, UR13, R5.reuse, P3, P4 ;  /* 0x0000000d1e297c10 */ /* 0x100fe40009fe8405 */
[--C-:B------:R-:W-:Y:S01]  /*34f0*/  IADD3 R32, P3, P4, R33, UR12, R4.reuse ;  /* 0x0000000c21207c10 */ /* 0x100fe2000fc7e004 */
[----:B0-----:R-:W-:Y:S02]  /*3500*/  IMAD.SHL.U32 R31, R22, 0x2, RZ ;  /* 0x00000002161f7824 */ /* 0x001fe400078e00ff */
[-C--:B------:R-:W-:Y:S02]  /*3510*/  IMAD R20, R111, R106.reuse, RZ ;  /* 0x0000006a6f147224 */ /* 0x080fe400078e02ff */
[----:B------:R-:W-:Y:S01]  /*3520*/  IMAD.SHL.U32 R29, R6, 0x2, RZ ;  /* 0x00000002061d7824 */ /* 0x000fe200078e00ff */
[----:B------:R-:W-:Y:S01]  /*3530*/  STS.U16 [R112+UR6+0x1800], R11 ;  /* 0x0018000b70007988 */ /* 0x000fe20008000406 */
[----:B------:R-:W-:Y:S01]  /*3540*/  IMAD R18, R137, R106, RZ ;  /* 0x0000006a89127224 */ /* 0x000fe200078e02ff */
[----:B------:R-:W-:Y:S01]  /*3550*/  IADD3.X R35, PT, PT, R26, UR13, R5, P1, P2 ;  /* 0x0000000d1a237c10 */ /* 0x000fe20008fe4405 */
[----:B------:R-:W-:Y:S01]  /*3560*/  IMAD.HI R22, R22, 0x2, RZ ;  /* 0x0000000216167827 */ /* 0x000fe200078e02ff */
[----:B-----5:R-:W-:Y:S01]  /*3570*/  STS.U16 [R112+UR6+0x1000], R13 ;  /* 0x0010000d70007988 */ /* 0x020fe20008000406 */
[----:B------:R-:W-:-:S03]  /*3580*/  IADD3 R30, P1, P2, R31, UR12, R4 ;  /* 0x0000000c1f1e7c10 */ /* 0x000fc6000fa3e004 */
[----:B------:R0:W-:Y:S01]  /*3590*/  STS.U16 [R112+UR6+0x1c00], R19 ;  /* 0x001c001370007988 */ /* 0x0001e20008000406 */
[----:B------:R-:W-:Y:S01]  /*35a0*/  IMAD.HI R6, R6, 0x2, RZ ;  /* 0x0000000206067827 */ /* 0x000fe200078e02ff */
[--C-:B------:R-:W-:Y:S02]  /*35b0*/  IADD3.X R33, PT, PT, R24, UR13, R5.reuse, P3, P4 ;  /* 0x0000000d18217c10 */ /* 0x100fe40009fe8405 */
[----:B------:R-:W-:Y:S01]  /*35c0*/  IADD3 R28, P3, P4, R29, UR12, R4 ;  /* 0x0000000c1d1c7c10 */ /* 0x000fe2000fc7e004 */
[-C--:B------:R-:W-:Y:S02]  /*35d0*/  IMAD R16, R113, R106.reuse, RZ ;  /* 0x0000006a71107224 */ /* 0x080fe400078e02ff */
[-C--:B------:R-:W-:Y:S01]  /*35e0*/  IMAD R14, R123, R106.reuse, RZ ;  /* 0x0000006a7b0e7224 */ /* 0x080fe200078e02ff */
[--C-:B------:R-:W-:Y:S01]  /*35f0*/  IADD3.X R31, PT, PT, R22, UR13, R5.reuse, P1, P2 ;  /* 0x0000000d161f7c10 */ /* 0x100fe20008fe4405 */
[-C--:B------:R-:W-:Y:S01]  /*3600*/  IMAD R12, R131, R106.reuse, RZ ;  /* 0x0000006a830c7224 */ /* 0x080fe200078e02ff */
[----:B------:R-:W-:Y:S01]  /*3610*/  IADD3.X R29, PT, PT, R6, UR13, R5, P3, P4 ;  /* 0x0000000d061d7c10 */ /* 0x000fe20009fe8405 */
[----:B------:R-:W-:-:S02]  /*3620*/  IMAD R10, R115, R106, RZ ;  /* 0x0000006a730a7224 */ /* 0x000fc400078e02ff */
[----:B0-----:R-:W-:Y:S01]  /*3630*/  IMAD.SHL.U32 R19, R12, 0x2, RZ ;  /* 0x000000020c137824 */ /* 0x001fe200078e00ff */
[----:B----4-:R-:W-:Y:S04]  /*3640*/  STS.U16 [R112+UR6], R109 ;  /* 0x0000006d70007988 */ /* 0x010fe80008000406 */
[----:B------:R0:W-:Y:S04]  /*3650*/  STS.U16 [R110+UR6+0x1900], R27 ;  /* 0x0019001b6e007988 */ /* 0x0001e80008000406 */
[----:B------:R2:W-:Y:S01]  /*3660*/  STS.U16 [R110+UR6+0x1500], R25 ;  /* 0x001500196e007988 */ /* 0x0005e20008000406 */
[----:B0-----:R-:W-:-:S03]  /*3670*/  IMAD.SHL.U32 R27, R20, 0x2, RZ ;  /* 0x00000002141b7824 */ /* 0x001fc600078e00ff */
[----:B------:R0:W-:Y:S01]  /*3680*/  STS.U16 [R110+UR6+0x1100], R23 ;  /* 0x001100176e007988 */ /* 0x0001e20008000406 */
[----:B--2---:R-:W-:-:S03]  /*3690*/  IMAD.SHL.U32 R25, R18, 0x2, RZ ;  /* 0x0000000212197824 */ /* 0x004fc600078e00ff */
[----:B------:R2:W-:Y:S01]  /*36a0*/  STS.U16 [R110+UR6+0xd00], R21 ;  /* 0x000d00156e007988 */ /* 0x0005e20008000406 */
[----:B------:R-:W-:Y:S01]  /*36b0*/  IMAD.HI R20, R20, 0x2, RZ ;  /* 0x0000000214147827 */ /* 0x000fe200078e02ff */
[--C-:B------:R-:W-:Y:S02]  /*36c0*/  IADD3 R26, P1, P2, R27, UR12, R4.reuse ;  /* 0x0000000c1b1a7c10 */ /* 0x100fe4000fa3e004 */
[----:B------:R-:W-:Y:S01]  /*36d0*/  IADD3 R24, P3, P4, R25, UR12, R4 ;  /* 0x0000000c19187c10 */ /* 0x000fe2000fc7e004 */
[----:B------:R-:W-:-:S04]  /*36e0*/  IMAD.HI R18, R18, 0x2, RZ ;  /* 0x0000000212127827 */ /* 0x000fc800078e02ff */
[----:B0-----:R-:W-:Y:S02]  /*36f0*/  IMAD.SHL.U32 R23, R16, 0x2, RZ ;  /* 0x0000000210177824 */ /* 0x001fe400078e00ff */
[----:B--2---:R-:W-:Y:S01]  /*3700*/  IMAD.SHL.U32 R21, R14, 0x2, RZ ;  /* 0x000000020e157824 */ /* 0x004fe200078e00ff */
[--C-:B------:R-:W-:Y:S01]  /*3710*/  IADD3.X R27, PT, PT, R20, UR13, R5.reuse, P1, P2 ;  /* 0x0000000d141b7c10 */ /* 0x100fe20008fe4405 */
[----:B------:R-:W-:Y:S01]  /*3720*/  IMAD.HI R16, R16, 0x2, RZ ;  /* 0x0000000210107827 */ /* 0x000fe200078e02ff */
[----:B------:R0:W-:Y:S01]  /*3730*/  STS.U16 [R110+UR6+0x500], R7 ;  /* 0x000500076e007988 */ /* 0x0001e20008000406 */
[--C-:B------:R-:W-:Y:S02]  /*3740*/  IADD3 R22, P1, P2, R23, UR12, R4.reuse ;  /* 0x0000000c17167c10 */ /* 0x100fe4000fa3e004 */
[----:B------:R-:W-:Y:S01]  /*3750*/  IMAD.HI R14, R14, 0x2, RZ ;  /* 0x000000020e0e7827 */ /* 0x000fe200078e02ff */
[----:B------:R-:W-:Y:S02]  /*3760*/  IADD3.X R25, PT, PT, R18, UR13, R5, P3, P4 ;  /* 0x0000000d12197c10 */ /* 0x000fe40009fe8405 */
[----:B------:R-:W-:Y:S01]  /*3770*/  IADD3 R20, P3, P4, R21, UR12, R4 ;  /* 0x0000000c15147c10 */ /* 0x000fe2000fc7e004 */
[----:B------:R-:W-:-:S02]  /*3780*/  IMAD R8, R125, R106, RZ ;  /* 0x0000006a7d087224 */ /* 0x000fc400078e02ff */
[----:B------:R-:W-:Y:S02]  /*3790*/  IMAD.SHL.U32 R17, R10, 0x2, RZ ;  /* 0x000000020a117824 */ /* 0x000fe400078e00ff */
[----:B0-----:R-:W-:Y:S01]  /*37a0*/  IMAD R7, R133, R106, RZ ;  /* 0x0000006a85077224 */ /* 0x001fe200078e02ff */
[----:B------:R0:W-:Y:S01]  /*37b0*/  STS.U16 [R110+UR6+0x900], R15 ;  /* 0x0009000f6e007988 */ /* 0x0001e20008000406 */
[----:B------:R-:W-:Y:S01]  /*37c0*/  IMAD.HI R12, R12, 0x2, RZ ;  /* 0x000000020c0c7827 */ /* 0x000fe200078e02ff */
[--C-:B------:R-:W-:Y:S02]  /*37d0*/  IADD3.X R23, PT, PT, R16, UR13, R5.reuse, P1, P2 ;  /* 0x0000000d10177c10 */ /* 0x100fe40008fe4405 */
[--C-:B------:R-:W-:Y:S01]  /*37e0*/  IADD3 R18, P2, P1, R19, UR12, R4.reuse ;  /* 0x0000000c13127c10 */ /* 0x100fe2000f95e004 */
[----:B------:R-:W-:Y:S01]  /*37f0*/  IMAD.HI R10, R10, 0x2, RZ ;  /* 0x000000020a0a7827 */ /* 0x000fe200078e02ff */
[----:B------:R-:W-:Y:S02]  /*3800*/  IADD3.X R21, PT, PT, R14, UR13, R5, P3, P4 ;  /* 0x0000000d0e157c10 */ /* 0x000fe40009fe8405 */
[----:B------:R-:W-:Y:S01]  /*3810*/  IADD3 R16, P3, P4, R17, UR12, R4 ;  /* 0x0000000c11107c10 */ /* 0x000fe2000fc7e004 */
[----:B------:R-:W-:-:S02]  /*3820*/  IMAD.SHL.U32 R13, R7, 0x2, RZ ;  /* 0x00000002070d7824 */ /* 0x000fc400078e00ff */
[----:B0-----:R-:W-:Y:S02]  /*3830*/  IMAD.SHL.U32 R15, R8, 0x2, RZ ;  /* 0x00000002080f7824 */ /* 0x001fe400078e00ff */
[----:B------:R-:W-:Y:S01]  /*3840*/  IMAD.HI R6, R7, 0x2, RZ ;  /* 0x0000000207067827 */ /* 0x000fe200078e02ff */
[----:B------:R-:W-:-:S03]  /*3850*/  IADD3.X R19, PT, PT, R12, UR13, R5, P2, P1 ;  /* 0x0000000d0c137c10 */ /* 0x000fc600097e2405 */
[-C--:B------:R-:W-:Y:S02]  /*3860*/  IMAD R7, R139, R106.reuse, RZ ;  /* 0x0000006a8b077224 */ /* 0x080fe400078e02ff */
[----:B------:R-:W-:Y:S01]  /*3870*/  IMAD R9, R119, R106, RZ ;  /* 0x0000006a77097224 */ /* 0x000fe200078e02ff */
[--C-:B------:R-:W-:Y:S01]  /*3880*/  IADD3 R14, P2, P1, R15, UR12, R4.reuse ;  /* 0x0000000c0f0e7c10 */ /* 0x100fe2000f95e004 */
[----:B------:R-:W-:Y:S01]  /*3890*/  IMAD.HI R8, R8, 0x2, RZ ;  /* 0x0000000208087827 */ /* 0x000fe200078e02ff */
[--C-:B------:R-:W-:Y:S02]  /*38a0*/  IADD3.X R17, PT, PT, R10, UR13, R5.reuse, P3, P4 ;  /* 0x0000000d0a117c10 */ /* 0x100fe40009fe8405 */
[--C-:B------:R-:W-:Y:S01]  /*38b0*/  IADD3 R12, P3, P4, R13, UR12, R4.reuse ;  /* 0x0000000c0d0c7c10 */ /* 0x100fe2000fc7e004 */
[----:B------:R-:W-:Y:S02]  /*38c0*/  IMAD.SHL.U32 R11, R7, 0x2, RZ ;  /* 0x00000002070b7824 */ /* 0x000fe400078e00ff */
[----:B------:R-:W-:Y:S01]  /*38d0*/  IMAD.SHL.U32 R105, R9, 0x2, RZ ;  /* 0x0000000209697824 */ /* 0x000fe200078e00ff */
[----:B------:R-:W-:Y:S01]  /*38e0*/  IADD3.X R15, PT, PT, R8, UR13, R5, P2, P1 ;  /* 0x0000000d080f7c10 */ /* 0x000fe200097e2405 */
[----:B------:R-:W-:Y:S01]  /*38f0*/  IMAD.HI R7, R7, 0x2, RZ ;  /* 0x0000000207077827 */ /* 0x000fe200078e02ff */
[----:B------:R-:W-:-:S02]  /*3900*/  IADD3 R10, P2, P1, R11, UR12, R4 ;  /* 0x0000000c0b0a7c10 */ /* 0x000fc4000f95e004 */
[--C-:B------:R-:W-:Y:S01]  /*3910*/  IADD3.X R13, PT, PT, R6, UR13, R5.reuse, P3, P4 ;  /* 0x0000000d060d7c10 */ /* 0x100fe20009fe8405 */
[-C--:B------:R-:W-:Y:S01]  /*3920*/  IMAD R109, R127, R106.reuse, RZ ;  /* 0x0000006a7f6d7224 */ /* 0x080fe200078e02ff */
[----:B------:R-:W-:Y:S01]  /*3930*/  IADD3 R8, P3, P4, R105, UR12, R4 ;  /* 0x0000000c69087c10 */ /* 0x000fe2000fc7e004 */
[----:B------:R-:W-:Y:S01]  /*3940*/  IMAD R105, R135, R106, RZ ;  /* 0x0000006a87697224 */ /* 0x000fe200078e02ff */
[----:B------:R-:W-:Y:S01]  /*3950*/  IADD3.X R11, PT, PT, R7, UR13, R5, P2, P1 ;  /* 0x0000000d070b7c10 */ /* 0x000fe200097e2405 */
[----:B------:R-:W-:-:S04]  /*3960*/  IMAD.HI R9, R9, 0x2, RZ ;  /* 0x0000000209097827 */ /* 0x000fc800078e02ff */
[----:B------:R-:W-:Y:S02]  /*3970*/  IMAD.SHL.U32 R7, R109, 0x2, RZ ;  /* 0x000000026d077824 */ /* 0x000fe400078e00ff */
[----:B------:R-:W-:Y:S01]  /*3980*/  IMAD.SHL.U32 R157, R105, 0x2, RZ ;  /* 0x00000002699d7824 */ /* 0x000fe200078e00ff */
[--C-:B------:R-:W-:Y:S01]  /*3990*/  IADD3.X R9, PT, PT, R9, UR13, R5.reuse, P3, P4 ;  /* 0x0000000d09097c10 */ /* 0x100fe20009fe8405 */
[----:B------:R-:W-:Y:S01]  /*39a0*/  IMAD.HI R109, R109, 0x2, RZ ;  /* 0x000000026d6d7827 */ /* 0x000fe200078e02ff */
[--C-:B------:R-:W-:Y:S02]  /*39b0*/  IADD3 R6, P2, P1, R7, UR12, R4.reuse ;  /* 0x0000000c07067c10 */ /* 0x100fe4000f95e004 */
[----:B------:R-:W-:Y:S01]  /*39c0*/  IADD3 R4, P3, P4, R157, UR12, R4 ;  /* 0x0000000c9d047c10 */ /* 0x000fe2000fc7e004 */
[----:B------:R-:W-:Y:S01]  /*39d0*/  IMAD.HI R105, R105, 0x2, RZ ;  /* 0x0000000269697827 */ /* 0x000fe200078e02ff */
[----:B------:R-:W-:Y:S02]  /*39e0*/  IADD3.X R7, PT, PT, R109, UR13, R5, P2, P1 ;  /* 0x0000000d6d077c10 */ /* 0x000fe400097e2405 */
[----:B------:R-:W-:-:S02]  /*39f0*/  LOP3.LUT R109, R112, 0x40, RZ, 0x3c, !PT ;  /* 0x00000040706d7812 */ /* 0x000fc400078e3cff */
[----:B------:R-:W-:Y:S02]  /*3a00*/  IADD3.X R5, PT, PT, R105, UR13, R5, P3, P4 ;  /* 0x0000000d69057c10 */ /* 0x000fe40009fe8405 */
[----:B------:R-:W-:Y:S01]  /*3a10*/  LOP3.LUT R105, R112, 0x60, RZ, 0x3c, !PT ;  /* 0x0000006070697812 */ /* 0x000fe200078e3cff */
[----:B------:R-:W-:Y:S04]  /*3a20*/  STS.U16 [R110+UR6+0x1d00], R101 ;  /* 0x001d00656e007988 */ /* 0x000fe80008000406 */
        /* <DEDUP_REMOVED lines=17> */
[----:B------:R0:W-:Y:S04]  /*3b40*/  STS.U16 [R112+UR6+0x4000], R141 ;  /* 0x0040008d70007988 */ /* 0x0001e80008000406 */
        /* <DEDUP_REMOVED lines=14> */
[----:B------:R2:W-:Y:S01]  /*3c30*/  STS.U16 [R105+UR6+0x4f00], R142 ;  /* 0x004f008e69007988 */ /* 0x0005e20008000406 */
[----:B-1----:R1:W-:Y:S06]  /*3c40*/  MEMBAR.ALL.CTA ;  /* 0x0000000000007992 */ /* 0x0023ec0000008000 */
[----:B-1----:R-:W1:Y:S01]  /*3c50*/  FENCE.VIEW.ASYNC.S ;  /* 0x00000000000073c6 */ /* 0x002e620000000000 */
[----:B------:R-:W-:-:S02]  /*3c60*/  IADD3 R100, P4, PT, R100, UR12, RZ ;  /* 0x0000000c64647c10 */ /* 0x000fc4000ff9e0ff */
[----:B0-----:R-:W-:Y:S02]  /*3c70*/  SHF.R.S32.HI R141, RZ, 0x1f, R108 ;  /* 0x0000001fff8d7819 */ /* 0x001fe4000001146c */
[----:B------:R-:W-:Y:S01]  /*3c80*/  IADD3 R102, P3, PT, R102, UR12, RZ ;  /* 0x0000000c66667c10 */ /* 0x000fe2000ff7e0ff */
[----:B------:R-:W-:Y:S01]  /*3c90*/  UIADD3 UR9, UPT, UPT, UR6, 0x2000, URZ ;  /* 0x0000200006097890 */ /* 0x000fe2000fffe0ff */
[----:B------:R-:W-:Y:S01]  /*3ca0*/  IADD3 R96, P1, PT, R96, UR12, RZ ;  /* 0x0000000c60607c10 */ /* 0x000fe2000ff3e0ff */
[----:B------:R-:W-:Y:S01]  /*3cb0*/  UIADD3 UR10, UPT, UPT, UR6, 0x5000, URZ ;  /* 0x00005000060a7890 */ /* 0x000fe2000fffe0ff */
[----:B------:R-:W-:Y:S01]  /*3cc0*/  IADD3.X R101, PT, PT, R92, UR13, RZ, P4, !PT ;  /* 0x0000000d5c657c10 */ /* 0x000fe2000a7fe4ff */
[----:B-1----:R-:W-:Y:S01]  /*3cd0*/  BAR.SYNC.DEFER_BLOCKING 0x0 ;  /* 0x0000000000007b1d */ /* 0x002fe20000010000 */
[----:B------:R-:W-:Y:S02]  /*3ce0*/  LEA.HI R141, R141, R108, RZ, 0x6 ;  /* 0x0000006c8d8d7211 */ /* 0x000fe400078f30ff */
[----:B------:R-:W-:-:S02]  /*3cf0*/  IADD3.X R103, PT, PT, R94, UR13, RZ, P3, !PT ;  /* 0x0000000d5e677c10 */ /* 0x000fc40009ffe4ff */
[----:B------:R-:W-:Y:S01]  /*3d00*/  IADD3 R92, P4, PT, R97, UR12, RZ ;  /* 0x0000000c615c7c10 */ /* 0x000fe2000ff9e0ff */
[----:B------:R-:W-:Y:S01]  /*3d10*/  USHF.R.U32.HI UR9, URZ, 0x4, UR9 ;  /* 0x00000004ff097899 */ /* 0x000fe20008011609 */
[----:B------:R-:W-:Y:S02]  /*3d20*/  IADD3 R98, P2, PT, R98, UR12, RZ ;  /* 0x0000000c62627c10 */ /* 0x000fe4000ff5e0ff */
[----:B------:R-:W-:Y:S01]  /*3d30*/  IADD3 R94, P3, PT, R99, UR12, RZ ;  /* 0x0000000c635e7c10 */ /* 0x000fe2000ff7e0ff */
[----:B------:R-:W-:Y:S01]  /*3d40*/  USHF.R.U32.HI UR12, URZ, 0x4, UR10 ;  /* 0x00000004ff0c7899 */ /* 0x000fe2000801160a */
[----:B------:R-:W-:Y:S02]  /*3d50*/  IADD3.X R97, PT, PT, R95, UR13, RZ, P1, !PT ;  /* 0x0000000d5f617c10 */ /* 0x000fe40008ffe4ff */
[----:B------:R-:W-:Y:S02]  /*3d60*/  ISETP.LT.OR P1, PT, R108, 0x40, P0 ;  /* 0x000000406c00780c */ /* 0x000fe40000721670 */
[----:B------:R-:W-:Y:S01]  /*3d70*/  SHF.R.S32.HI R114, RZ, 0x6, R141 ;  /* 0x00000006ff727819 */ /* 0x000fe2000001148d */
[----:B------:R-:W-:-:S02]  /*3d80*/  USGXT.U32 UR10, UR9, 0xe ;  /* 0x0000000e090a789a */ /* 0x000fc40008000000 */
[----:B------:R-:W-:Y:S01]  /*3d90*/  USGXT.U32 UR12, UR12, 0xe ;  /* 0x0000000e0c0c789a */ /* 0x000fe20008000000 */
[----:B------:R-:W-:Y:S01]  /*3da0*/  VIMNMX R114, PT, PT, R114, 0x1, !PT ;  /* 0x0000000172727848 */ /* 0x000fe20007fe0100 */
[----:B------:R-:W-:Y:S02]  /*3db0*/  UIADD3 UR20, UP1, UPT, UR10, 0x80, URZ ;  /* 0x000000800a147890 */ /* 0x000fe4000ff3e0ff */
[----:B------:R-:W-:Y:S01]  /*3dc0*/  UIADD3 UR22, UP2, UPT, UR12, 0x2, URZ ;  /* 0x000000020c167890 */ /* 0x000fe2000ff5e0ff */
[----:B------:R-:W-:-:S00]  /*3dd0*/  MEMBAR.ALL.CTA ;  /* 0x0000000000007992 */ /* 0x000fc00000008000 */
[----:B------:R-:W-:Y:S06]  /*3de0*/  MEMBAR.ALL.GPU ;  /* 0x0000000000007992 */ /* 0x000fec000000a000 */
[----:B------:R-:W-:-:S00]  /*3df0*/  ERRBAR ;  /* 0x00000000000079ab */ /* 0x000fc00000000000 */
[----:B------:R-:W-:Y:S08]  /*3e00*/  CGAERRBAR ;  /* 0x00000000000075ab */ /* 0x000ff00000000000 */
[----:B------:R-:W-:Y:S01]  /*3e10*/  UCGABAR_ARV ;  /* 0x00000000000079c7 */ /* 0x000fe20008000000 */
[----:B------:R-:W-:Y:S01]  /*3e20*/  UMOV UR4, URZ ;  /* 0x000000ff00047c82 */ /* 0x000fe20008000000 */
[----:B------:R-:W-:Y:S01]  /*3e30*/  UMOV UR5, URZ ;  /* 0x000000ff00057c82 */ /* 0x000fe20008000000 */
[----:B------:R-:W-:Y:S01]  /*3e40*/  VIADD R114, R114, 0xffffffff ;  /* 0xffffffff72727836 */ /* 0x000fe20000000000 */
[----:B------:R-:W-:Y:S01]  /*3e50*/  IADD3.X R99, PT, PT, R93, UR13, RZ, P2, !PT ;  /* 0x0000000d5d637c10 */ /* 0x000fe200097fe4ff */
[----:B------:R-:W-:Y:S01]  /*3e60*/  UIADD3.X UR21, UPT, UPT, UR4, 0x40004040, URZ, UP1, !UPT ;  /* 0x4000404004157890 */ /* 0x000fe20008ffe4ff */
[----:B------:R-:W-:Y:S01]  /*3e70*/  IADD3.X R95, PT, PT, R144, UR13, RZ, P3, !PT ;  /* 0x0000000d905f7c10 */ /* 0x000fe20009ffe4ff */
[----:B------:R-:W-:Y:S01]  /*3e80*/  UIADD3.X UR23, UPT, UPT, UR5, 0x40004040, URZ, UP2, !UPT ;  /* 0x4000404005177890 */ /* 0x000fe200097fe4ff */
[----:B------:R-:W-:Y:S01]  /*3e90*/  IADD3.X R93, PT, PT, R146, UR13, RZ, P4, !PT ;  /* 0x0000000d925d7c10 */ /* 0x000fe2000a7fe4ff */
[----:B------:R-:W-:Y:S01]  /*3ea0*/  UCGABAR_WAIT ;  /* 0x0000000000007dc7 */ /* 0x000fe20008000000 */
[----:B------:R-:W-:Y:S01]  /*3eb0*/  CCTL.IVALL ;  /* 0x00000000ff00798f */ /* 0x000fe20002000000 */
[----:B------:R-:W-:Y:S01]  /*3ec0*/  IMAD.SHL.U32 R107, R107, 0x40, RZ ;  /* 0x000000406b6b7824 */ /* 0x000fe200078e00ff */
[----:B------:R-:W-:Y:S01]  /*3ed0*/  ISETP.NE.U32.AND P2, PT, R114, RZ, PT ;  /* 0x000000ff7200720c */ /* 0x000fe20003f45070 */
[----:B------:R-:W-:Y:S01]  /*3ee0*/  IMAD.SHL.U32 R141, R106, 0x40, RZ ;  /* 0x000000406a8d7824 */ /* 0x000fe200078e00ff */
[----:B--2---:R-:W-:Y:S11]  /*3ef0*/  @P1 BRA `(.L_x_12) ;  /* 0x00000000007c1947 */ /* 0x004ff60003800000 */
[----:B------:R-:W-:Y:S02]  /*3f00*/  UIADD3 UR5, UPT, UPT, UR6, 0x4000, URZ ;  /* 0x0000400006057890 */ /* 0x000fe4000fffe0ff */
[----:B------:R-:W-:Y:S02]  /*3f10*/  USHF.R.U32.HI UR14, URZ, 0x4, UR6 ;  /* 0x00000004ff0e7899 */ /* 0x000fe40008011606 */
[----:B------:R-:W-:Y:S02]  /*3f20*/  USHF.R.U32.HI UR5, URZ, 0x4, UR5 ;  /* 0x00000004ff057899 */ /* 0x000fe40008011605 */
[----:B------:R-:W-:Y:S02]  /*3f30*/  USGXT.U32 UR14, UR14, 0xe ;  /* 0x0000000e0e0e789a */ /* 0x000fe40008000000 */
[----:B------:R-:W-:Y:S02]  /*3f40*/  USGXT.U32 UR16, UR5, 0xe ;  /* 0x0000000e0510789a */ /* 0x000fe40008000000 */
[----:B------:R-:W-:-:S02]  /*3f50*/  UIADD3 UR36, UP1, UPT, UR14, 0x80, URZ ;  /* 0x000000800e247890 */ /* 0x000fc4000ff3e0ff */
[----:B------:R-:W-:Y:S01]  /*3f60*/  UIADD3 UR34, UP2, UPT, UR16, 0x2, URZ ;  /* 0x0000000210227890 */ /* 0x000fe2000ff5e0ff */
[----:B------:R-:W-:Y:S01]  /*3f70*/  UMOV UR5, URZ ;  /* 0x000000ff00057c82 */ /* 0x000fe20008000000 */
[----:B------:R-:W-:Y:S01]  /*3f80*/  UMOV UR38, 0x0 ;  /* 0x0000000000267882 */ /* 0x000fe20000000000 */
[----:B------:R-:W-:Y:S02]  /*3f90*/  UIADD3.X UR37, UPT, UPT, UR5, 0x40004040, URZ, UP1, !UPT ;  /* 0x4000404005257890 */ /* 0x000fe40008ffe4ff */
[----:B------:R-:W-:Y:S02]  /*3fa0*/  UIADD3.X UR35, UPT, UPT, UR5, 0x40004040, URZ, UP2, !UPT ;  /* 0x4000404005237890 */ /* 0x000fe400097fe4ff */
[----:B------:R-:W-:Y:S02]  /*3fb0*/  UIADD3.64 UR26, UPT, UPT, UR36, 0x80, URZ ;  /* 0x00000080241a7897 */ /* 0x000fe4000fffe0ff */
[----:B------:R-:W-:Y:S02]  /*3fc0*/  UIADD3.64 UR28, UPT, UPT, UR34, 0x2, URZ ;  /* 0x00000002221c7897 */ /* 0x000fe4000fffe0ff */
[----:B------:R-:W-:-:S02]  /*3fd0*/  UIADD3.64 UR30, UPT, UPT, UR36, 0x100, URZ ;  /* 0x00000100241e7897 */ /* 0x000fc4000fffe0ff */
[----:B------:R-:W-:Y:S01]  /*3fe0*/  UIADD3.64 UR32, UPT, UPT, UR34, 0x4, URZ ;  /* 0x0000000422207897 */ /* 0x000fe2000fffe0ff */
[----:B------:R-:W-:Y:S01]  /*3ff0*/  UMOV UR39, 0x8108490 ;  /* 0x0810849000277882 */ /* 0x000fe20000000000 */
[----:B------:R-:W-:Y:S01]  /*4000*/  UMOV UR15, 0x40004040 ;  /* 0x40004040000f7882 */ /* 0x000fe20000000000 */
[----:B------:R-:W-:Y:S01]  /*4010*/  UMOV UR17, 0x40004040 ;  /* 0x4000404000117882 */ /* 0x000fe20000000000 */
[----:B------:R-:W-:Y:S01]  /*4020*/  UMOV UR40, 0x0 ;  /* 0x0000000000287882 */ /* 0x000fe20000000000 */
[----:B------:R-:W-:Y:S01]  /*4030*/  UMOV UR41, 0x8108490 ;  /* 0x0810849000297882 */ /* 0x000fe20000000000 */
[----:B------:R-:W-:Y:S01]  /*4040*/  UMOV UR42, 0x0 ;  /* 0x00000000002a7882 */ /* 0x000fe20000000000 */
[----:B------:R-:W-:Y:S01]  /*4050*/  UMOV UR43, 0x8108490 ;  /* 0x08108490002b7882 */ /* 0x000fe20000000000 */
[----:B------:R0:W-:Y:S01]  /*4060*/  UTCHMMA.2CTA gdesc[UR14], gdesc[UR16], tmem[UR24], tmem[UR38], idesc[UR39], !UPT ;  /* 0x00ff26100e0075ea */ /* 0x0001e2000fa00018 */
[----:B------:R-:W-:Y:S01]  /*4070*/  UMOV UR44, 0x0 ;  /* 0x00000000002c7882 */ /* 0x000fe20000000000 */
[----:B------:R-:W-:Y:S01]  /*4080*/  UMOV UR45, 0x8108490 ;  /* 0x08108490002d7882 */ /* 0x000fe20000000000 */
[----:B------:R0:W-:Y:S01]  /*4090*/  UTCHMMA.2CTA gdesc[UR36], gdesc[UR34], tmem[UR24], tmem[UR40], idesc[UR41], UPT ;  /* 0x00ff2822240075ea */ /* 0x0001e2000ba00018 */
[----:B------:R-:W-:Y:S01]  /*40a0*/  UMOV UR5, 0x3 ;  /* 0x0000000300057882 */ /* 0x000fe20000000000 */
[----:B------:R0:W-:Y:S01]  /*40b0*/  UTCHMMA.2CTA gdesc[UR26], gdesc[UR28], tmem[UR24], tmem[UR42], idesc[UR43], UPT ;  /* 0x00ff2a1c1a0075ea */ /* 0x0001e2000ba00018 */
[----:B------:R0:W-:Y:S01]  /*40c0*/  UTCHMMA.2CTA gdesc[UR30], gdesc[UR32], tmem[UR24], tmem[UR44], idesc[UR45], UPT ;  /* 0x00ff2c201e0075ea */ /* 0x0001e2000ba00018 */
[----:B------:R0:W-:Y:S01]  /*40d0*/  UTCBAR.2CTA.MULTICAST [UR8], URZ, UR5 ;  /* 0x000000ff080073e9 */ /* 0x0001e20008200805 */
[----:B------:R-:W-:Y:S01]  /*40e0*/  NOP ;  /* 0x0000000000007918 */ /* 0x000fe20000000000 */
.L_x_12:
[----:B------:R-:W-:Y:S05]  /*40f0*/  @!P2 BRA `(.L_x_13) ;  /* 0x000000100098a947 */ /* 0x000fea0003800000 */
[----:B------:R-:W-:Y:S01]  /*4100*/  VIADD R104, R104, 0xffffffc0 ;  /* 0xffffffc068687836 */ /* 0x000fe20000000000 */
[----:B0-----:R-:W-:Y:S02]  /*4110*/  UIADD3.64 UR14, UPT, UPT, UR20, 0x80, URZ ;  /* 0x00000080140e7897 */ /* 0x001fe4000fffe0ff */
[----:B------:R-:W-:Y:S02]  /*4120*/  UIADD3.64 UR16, UPT, UPT, UR22, 0x2, URZ ;  /* 0x0000000216107897 */ /* 0x000fe4000fffe0ff */
[----:B------:R-:W-:Y:S01]  /*4130*/  R2UR UR25, R104 ;  /* 0x00000000681972ca */ /* 0x000fe200000e0000 */
[----:B------:R-:W-:Y:S01]  /*4140*/  IMAD.MOV.U32 R104, RZ, RZ, R114 ;  /* 0x000000ffff687224 */ /* 0x000fe200078e0072 */
[----:B------:R-:W-:Y:S02]  /*4150*/  UIADD3.64 UR26, UPT, UPT, UR20, 0x100, URZ ;  /* 0x00000100141a7897 */ /* 0x000fe4000fffe0ff */
[----:B------:R-:W-:Y:S01]  /*4160*/  UIADD3.64 UR28, UPT, UPT, UR22, 0x4, URZ ;  /* 0x00000004161c7897 */ /* 0x000fe2000fffe0ff */
[----:B------:R-:W-:Y:S01]  /*4170*/  UMOV UR9, 0x1 ;  /* 0x0000000100097882 */ /* 0x000fe20000000000 */
[----:B------:R-:W-:-:S10]  /*4180*/  UMOV UR5, URZ ;  /* 0x000000ff00057c82 */ /* 0x000fd40008000000 */
.L_x_16:
[----:B------:R-:W-:Y:S01]  /*4190*/  USHF.L.U32 UR4, UR4, 0x1f, URZ ;  /* 0x0000001f04047899 */ /* 0x000fe200080006ff */
[----:B------:R-:W-:Y:S01]  /*41a0*/  LOP3.LUT R106, R39, 0x2, RZ, 0xfc, !PT ;  /* 0x00000002276a7812 */ /* 0x000fe200078efcff */
[----:B------:R-:W-:Y:S01]  /*41b0*/  IMAD.WIDE R88, R141, 0x2, R88 ;  /* 0x000000028d587825 */ /* 0x000fe200078e0258 */
[C---:B------:R-:W-:Y:S02]  /*41c0*/  LOP3.LUT R114, R39.reuse, 0x8, RZ, 0xfc, !PT ;  /* 0x0000000827727812 */ /* 0x040fe400078efcff */
[C---:B------:R-:W-:Y:S01]  /*41d0*/  LOP3.LUT R116, R39.reuse, 0xa, RZ, 0xfc, !PT ;  /* 0x0000000a27747812 */ /* 0x040fe200078efcff */
[----:B------:R-:W-:Y:S01]  /*41e0*/  IMAD.U32 R120, RZ, RZ, UR4 ;  /* 0x00000004ff787e24 */ /* 0x000fe2000f8e00ff */
[----:B------:R-:W-:Y:S01]  /*41f0*/  LOP3.LUT R118, R39, 0x10, RZ, 0xfc, !PT ;  /* 0x0000001027767812 */ /* 0x000fe200078efcff */
[----:B------:R-:W-:Y:S01]  /*4200*/  IMAD.WIDE R90, R141, 0x2, R90 ;  /* 0x000000028d5a7825 */ /* 0x000fe200078e025a */
[----:B------:R-:W-:Y:S01]  /*4210*/  ISETP.GE.AND P1, PT, R106, UR25, PT ;  /* 0x000000196a007c0c */ /* 0x000fe2000bf26270 */
[----:B------:R-:W0:Y:S01]  /*4220*/  SYNCS.PHASECHK.TRANS64.TRYWAIT P6, [UR8], R120 ;  /* 0x00000078ff0075a7 */ /* 0x000e2200080c1108 */
[----:B------:R-:W-:-:S02]  /*4230*/  ISETP.GE.AND P2, PT, R114, UR25, PT ;  /* 0x0000001972007c0c */ /* 0x000fc4000bf46270 */
[----:B------:R-:W-:Y:S02]  /*4240*/  ISETP.GE.AND P3, PT, R116, UR25, PT ;  /* 0x0000001974007c0c */ /* 0x000fe4000bf66270 */
[----:B------:R-:W-:Y:S02]  /*4250*/  ISETP.GE.AND P4, PT, R118, UR25, PT ;  /* 0x0000001976007c0c */ /* 0x000fe4000bf86270 */
[C---:B------:R-:W-:Y:S02]  /*4260*/  ISETP.GE.AND P5, PT, R39.reuse, UR25, PT ;  /* 0x0000001927007c0c */ /* 0x040fe4000bfa6270 */
[----:B------:R-:W-:Y:S02]  /*4270*/  LOP3.LUT R106, R39, 0x12, RZ, 0xfc, !PT ;  /* 0x00000012276a7812 */ /* 0x000fe400078efcff */
[----:B------:R-:W-:Y:S02]  /*4280*/  PRMT R149, RZ, 0x7610, R149 ;  /* 0x00007610ff957816 */ /* 0x000fe40000000095 */
[----:B------:R-:W-:Y:S01]  /*4290*/  PRMT R147, RZ, 0x7610, R147 ;  /* 0x00007610ff937816 */ /* 0x000fe20000000093 */
[----:B0-----:R-:W-:Y:S06]  /*42a0*/  @!P6 BRA `(.L_x_14) ;  /* 0x00000024001ce947 */ /* 0x001fec0003800000 */
.L_x_24:
[----:B------:R-:W-:Y:S01]  /*42b0*/  LOP3.LUT R114, R39, 0x18, RZ, 0xfc, !PT ;  /* 0x0000001827727812 */ /* 0x000fe200078efcff */
[----:B------:R-:W2:Y:S03]  /*42c0*/  @!P1 LDG.E.U16 R147, desc[UR18][R88.64] ;  /* 0x0000001258939981 */ /* 0x000ea6000c1e1500 */
[----:B------:R-:W-:Y:S01]  /*42d0*/  ISETP.GE.AND P1, PT, R114, UR25, PT ;  /* 0x0000001972007c0c */ /* 0x000fe2000bf26270 */
[C---:B------:R-:W-:Y:S01]  /*42e0*/  IMAD.WIDE R102, R141.reuse, 0x2, R102 ;  /* 0x000000028d667825 */ /* 0x040fe200078e0266 */
[----:B------:R-:W-:Y:S01]  /*42f0*/  PRMT R157, RZ, 0x7610, R157 ;  /* 0x00007610ff9d7816 */ /* 0x000fe2000000009d */
[----:B------:R-:W3:Y:S01]  /*4300*/  @!P5 LDG.E.U16 R149, desc[UR18][R90.64] ;  /* 0x000000125a95d981 */ /* 0x000ee2000c1e1500 */
[----:B------:R-:W-:Y:S01]  /*4310*/  PRMT R151, RZ, 0x7610, R151 ;  /* 0x00007610ff977816 */ /* 0x000fe20000000097 */
[----:B------:R-:W-:Y:S01]  /*4320*/  IMAD.WIDE R40, R141, 0x2, R40 ;  /* 0x000000028d287825 */ /* 0x000fe200078e0228 */
[----:B------:R-:W-:-:S02]  /*4330*/  PRMT R153, RZ, 0x7610, R153 ;  /* 0x00007610ff997816 */ /* 0x000fc40000000099 */
[----:B------:R-:W4:Y:S01]  /*4340*/  @!P2 LDG.E.U16 R157, desc[UR18][R102.64] ;  /* 0x00000012669da981 */ /* 0x000f22000c1e1500 */
[----:B------:R-:W-:Y:S01]  /*4350*/  ISETP.GE.AND P2, PT, R117, UR25, PT ;  /* 0x0000001975007c0c */ /* 0x000fe2000bf46270 */
[----:B------:R-:W-:Y:S01]  /*4360*/  IMAD.WIDE R96, R141, 0x2, R96 ;  /* 0x000000028d607825 */ /* 0x000fe200078e0260 */
[----:B------:R-:W-:Y:S02]  /*4370*/  PRMT R163, RZ, 0x7610, R163 ;  /* 0x00007610ffa37816 */ /* 0x000fe400000000a3 */
[----:B------:R-:W5:Y:S01]  /*4380*/  @!P1 LDG.E.U16 R151, desc[UR18][R40.64] ;  /* 0x0000001228979981 */ /* 0x000f62000c1e1500 */
[----:B------:R-:W-:Y:S01]  /*4390*/  ISETP.GE.AND P1, PT, R115, UR25, PT ;  /* 0x0000001973007c0c */ /* 0x000fe2000bf26270 */
[C---:B------:R-:W-:Y:S01]  /*43a0*/  IMAD.WIDE R30, R141.reuse, 0x2, R30 ;  /* 0x000000028d1e7825 */ /* 0x040fe200078e021e */
[----:B------:R-:W-:Y:S01]  /*43b0*/  PRMT R155, RZ, 0x7610, R155 ;  /* 0x00007610ff9b7816 */ /* 0x000fe2000000009b */
[----:B------:R-:W2:Y:S01]  /*43c0*/  @!P4 LDG.E.U16 R153, desc[UR18][R96.64] ;  /* 0x000000126099c981 */ /* 0x000ea2000c1e1500 */
[----:B------:R-:W-:Y:S01]  /*43d0*/  ISETP.GE.AND P5, PT, R106, UR25, PT ;  /* 0x000000196a007c0c */ /* 0x000fe2000bfa6270 */
[----:B------:R-:W-:Y:S01]  /*43e0*/  IMAD.WIDE R100, R141, 0x2, R100 ;  /* 0x000000028d647825 */ /* 0x000fe200078e0264 */
[----:B------:R-:W-:-:S02]  /*43f0*/  PRMT R148, RZ, 0x7610, R148 ;  /* 0x00007610ff947816 */ /* 0x000fc40000000094 */
[----:B------:R-:W-:Y:S01]  /*4400*/  LOP3.LUT R106, R39, 0x1a, RZ, 0xfc, !PT ;  /* 0x0000001a276a7812 */ /* 0x000fe200078efcff */
[----:B------:R-:W-:Y:S01]  /*4410*/  IMAD.WIDE R16, R141, 0x2, R16 ;  /* 0x000000028d107825 */ /* 0x000fe200078e0210 */
[----:B------:R-:W2:Y:S01]  /*4420*/  @!P2 LDG.E.U16 R163, desc[UR18][R30.64] ;  /* 0x000000121ea3a981 */ /* 0x000ea2000c1e1500 */
[----:B------:R-:W-:Y:S02]  /*4430*/  ISETP.GE.AND P4, PT, R113, UR25, PT ;  /* 0x0000001971007c0c */ /* 0x000fe4000bf86270 */
[----:B------:R-:W-:Y:S01]  /*4440*/  ISETP.GE.AND P2, PT, R119, UR25, PT ;  /* 0x0000001977007c0c */ /* 0x000fe2000bf46270 */
[----:B------:R-:W2:Y:S01]  /*4450*/  @!P3 LDG.E.U16 R155, desc[UR18][R100.64] ;  /* 0x00000012649bb981 */ /* 0x000ea2000c1e1500 */
[----:B------:R-:W-:-:S03]  /*4460*/  ISETP.GE.AND P3, PT, R106, UR25, PT ;  /* 0x000000196a007c0c */ /* 0x000fc6000bf66270 */
[----:B------:R-:W2:Y:S01]  /*4470*/  @!P1 LDG.E.U16 R148, desc[UR18][R16.64] ;  /* 0x0000001210949981 */ /* 0x000ea2000c1e1500 */
[----:B------:R-:W-:Y:S01]  /*4480*/  ISETP.GE.AND P1, PT, R123, UR25, PT ;  /* 0x000000197b007c0c */ /* 0x000fe2000bf26270 */
[C---:B------:R-:W-:Y:S01]  /*4490*/  IMAD.WIDE R8, R141.reuse, 0x2, R8 ;  /* 0x000000028d087825 */ /* 0x040fe200078e0208 */
[----:B------:R-:W-:Y:S02]  /*44a0*/  PRMT R144, RZ, 0x7610, R144 ;  /* 0x00007610ff907816 */ /* 0x000fe40000000090 */
[----:B------:R-:W-:Y:S01]  /*44b0*/  PRMT R150, RZ, 0x7610, R150 ;  /* 0x00007610ff967816 */ /* 0x000fe20000000096 */
[C---:B------:R-:W-:Y:S01]  /*44c0*/  IMAD.WIDE R22, R141.reuse, 0x2, R22 ;  /* 0x000000028d167825 */ /* 0x040fe200078e0216 */
[----:B------:R-:W-:Y:S02]  /*44d0*/  PRMT R159, RZ, 0x7610, R159 ;  /* 0x00007610ff9f7816 */ /* 0x000fe4000000009f */
[----:B------:R-:W-:Y:S01]  /*44e0*/  PRMT R161, RZ, 0x7610, R161 ;  /* 0x00007610ffa17816 */ /* 0x000fe200000000a1 */
[C---:B------:R-:W-:Y:S01]  /*44f0*/  IMAD.WIDE R94, R141.reuse, 0x2, R94 ;  /* 0x000000028d5e7825 */ /* 0x040fe200078e025e */
[----:B------:R-:W-:Y:S01]  /*4500*/  PRMT R146, RZ, 0x7610, R146 ;  /* 0x00007610ff927816 */ /* 0x000fe20000000092 */
[----:B------:R-:W2:Y:S02]  /*4510*/  @!P4 LDG.E.U16 R144, desc[UR18][R22.64] ;  /* 0x000000121690c981 */ /* 0x000ea4000c1e1500 */
[----:B------:R-:W-:-:S02]  /*4520*/  IMAD.WIDE R34, R141, 0x2, R34 ;  /* 0x000000028d227825 */ /* 0x000fc400078e0222 */
[----:B------:R-:W2:Y:S02]  /*4530*/  @!P2 LDG.E.U16 R150, desc[UR18][R8.64] ;  /* 0x000000120896a981 */ /* 0x000ea4000c1e1500 */
[----:B------:R-:W-:Y:S02]  /*4540*/  IMAD.WIDE R20, R141, 0x2, R20 ;  /* 0x000000028d147825 */ /* 0x000fe400078e0214 */
[----:B------:R-:W2:Y:S04]  /*4550*/  @!P5 LDG.E.U16 R159, desc[UR18][R94.64] ;  /* 0x000000125e9fd981 */ /* 0x000ea8000c1e1500 */
[----:B------:R-:W2:Y:S04]  /*4560*/  @!P3 LDG.E.U16 R161, desc[UR18][R34.64] ;  /* 0x0000001222a1b981 */ /* 0x000ea8000c1e1500 */
[----:B------:R-:W2:Y:S01]  /*4570*/  @!P1 LDG.E.U16 R146, desc[UR18][R20.64] ;  /* 0x0000001214929981 */ /* 0x000ea2000c1e1500 */
[----:B------:R-:W-:-:S04]  /*4580*/  LOP3.LUT R106, R39, 0x4, RZ, 0xfc, !PT ;  /* 0x00000004276a7812 */ /* 0x000fc800078efcff */
[----:B------:R-:W-:Y:S02]  /*4590*/  ISETP.GE.AND P1, PT, R106, UR25, PT ;  /* 0x000000196a007c0c */ /* 0x000fe4000bf26270 */
[----:B------:R-:W-:Y:S02]  /*45a0*/  LOP3.LUT R106, R39, 0x6, RZ, 0xfc, !PT ;  /* 0x00000006276a7812 */ /* 0x000fe400078efcff */
[----:B------:R-:W-:Y:S02]  /*45b0*/  ISETP.GE.AND P4, PT, R121, UR25, PT ;  /* 0x0000001979007c0c */ /* 0x000fe4000bf86270 */
[----:B------:R-:W-:Y:S01]  /*45c0*/  ISETP.GE.AND P2, PT, R106, UR25, PT ;  /* 0x000000196a007c0c */ /* 0x000fe2000bf46270 */
[C---:B------:R-:W-:Y:S01]  /*45d0*/  IMAD.WIDE R28, R141.reuse, 0x2, R28 ;  /* 0x000000028d1c7825 */ /* 0x040fe200078e021c */
[----:B------:R-:W-:Y:S02]  /*45e0*/  PRMT R165, RZ, 0x7610, R165 ;  /* 0x00007610ffa57816 */ /* 0x000fe400000000a5 */
[----:B------:R-:W-:Y:S01]  /*45f0*/  PRMT R142, RZ, 0x7610, R142 ;  /* 0x00007610ff8e7816 */ /* 0x000fe2000000008e */
[----:B------:R-:W-:Y:S01]  /*4600*/  IMAD.WIDE R86, R141, 0x2, R86 ;  /* 0x000000028d567825 */ /* 0x000fe200078e0256 */
[----:B------:R-:W-:-:S03]  /*4610*/  PRMT R126, RZ, 0x7610, R126 ;  /* 0x00007610ff7e7816 */ /* 0x000fc6000000007e */
[----:B------:R-:W-:Y:S01]  /*4620*/  IMAD.WIDE R84, R141, 0x2, R84 ;  /* 0x000000028d547825 */ /* 0x000fe200078e0254 */
[C---:B------:R-:W-:Y:S01]  /*4630*/  LOP3.LUT R114, R39.reuse, 0xc, RZ, 0xfc, !PT ;  /* 0x0000000c27727812 */ /* 0x040fe200078efcff */
[----:B------:R-:W2:Y:S01]  /*4640*/  @!P4 LDG.E.U16 R165, desc[UR18][R28.64] ;  /* 0x000000121ca5c981 */ /* 0x000ea2000c1e1500 */
[----:B------:R-:W-:Y:S02]  /*4650*/  LEA.HI R116, R38, 0xe, RZ, 0x1a ;  /* 0x0000000e26747811 */ /* 0x000fe400078fd0ff */
[----:B------:R-:W-:Y:S01]  /*4660*/  LOP3.LUT R106, R39, 0x16, RZ, 0xfc, !PT ;  /* 0x00000016276a7812 */ /* 0x000fe200078efcff */
[----:B------:R-:W2:Y:S01]  /*4670*/  @!P1 LDG.E.U16 R142, desc[UR18][R86.64] ;  /* 0x00000012568e9981 */ /* 0x000ea2000c1e1500 */
[----:B------:R-:W-:Y:S02]  /*4680*/  ISETP.GE.AND P4, PT, R114, UR25, PT ;  /* 0x0000001972007c0c */ /* 0x000fe4000bf86270 */
[----:B------:R-:W-:Y:S01]  /*4690*/  ISETP.GE.AND P3, PT, R116, UR25, PT ;  /* 0x0000001974007c0c */ /* 0x000fe2000bf66270 */
[----:B------:R-:W2:Y:S01]  /*46a0*/  @!P2 LDG.E.U16 R126, desc[UR18][R84.64] ;  /* 0x00000012547ea981 */ /* 0x000ea2000c1e1500 */
[----:B------:R-:W-:-:S02]  /*46b0*/  ISETP.GE.AND P1, PT, R106, UR25, PT ;  /* 0x000000196a007c0c */ /* 0x000fc4000bf26270 */
[----:B------:R-:W-:Y:S01]  /*46c0*/  ISETP.GE.AND P2, PT, R129, UR25, PT ;  /* 0x0000001981007c0c */ /* 0x000fe2000bf46270 */
[C---:B------:R-:W-:Y:S01]  /*46d0*/  IMAD.WIDE R82, R141.reuse, 0x2, R82 ;  /* 0x000000028d527825 */ /* 0x040fe200078e0252 */
[----:B------:R-:W-:Y:S02]  /*46e0*/  PRMT R140, RZ, 0x7610, R140 ;  /* 0x00007610ff8c7816 */ /* 0x000fe4000000008c */
[----:B------:R-:W-:Y:S01]  /*46f0*/  PRMT R124, RZ, 0x7610, R124 ;  /* 0x00007610ff7c7816 */ /* 0x000fe2000000007c */
[C---:B------:R-:W-:Y:S01]  /*4700*/  IMAD.WIDE R98, R141.reuse, 0x2, R98 ;  /* 0x000000028d627825 */ /* 0x040fe200078e0262 */
[----:B------:R-:W-:Y:S02]  /*4710*/  PRMT R138, RZ, 0x7610, R138 ;  /* 0x00007610ff8a7816 */ /* 0x000fe4000000008a */
[----:B------:R-:W-:Y:S01]  /*4720*/  PRMT R122, RZ, 0x7610, R122 ;  /* 0x00007610ff7a7816 */ /* 0x000fe2000000007a */
[----:B------:R-:W-:Y:S01]  /*4730*/  IMAD.WIDE R92, R141, 0x2, R92 ;  /* 0x000000028d5c7825 */ /* 0x000fe200078e025c */
[----:B------:R-:W-:Y:S01]  /*4740*/  LOP3.LUT R106, R39, 0x1c, RZ, 0xfc, !PT ;  /* 0x0000001c276a7812 */ /* 0x000fe200078efcff */
[----:B------:R-:W2:Y:S02]  /*4750*/  @!P4 LDG.E.U16 R140, desc[UR18][R98.64] ;  /* 0x00000012628cc981 */ /* 0x000ea4000c1e1500 */
[----:B------:R-:W-:Y:S01]  /*4760*/  IMAD.WIDE R42, R141, 0x2, R42 ;  /* 0x000000028d2a7825 */ /* 0x000fe200078e022a */
[----:B------:R-:W-:Y:S01]  /*4770*/  LEA.HI R114, R38, 0x1e, RZ, 0x1a ;  /* 0x0000001e26727811 */ /* 0x000fe200078fd0ff */
[----:B------:R-:W2:Y:S01]  /*4780*/  @!P3 LDG.E.U16 R124, desc[UR18][R82.64] ;  /* 0x00000012527cb981 */ /* 0x000ea2000c1e1500 */
[----:B------:R-:W-:-:S02]  /*4790*/  ISETP.GE.AND P4, PT, R106, UR25, PT ;  /* 0x000000196a007c0c */ /* 0x000fc4000bf86270 */
        /* <DEDUP_REMOVED lines=12> */
[----:B------:R-:W2:Y:S03]  /*4860*/  @!P4 LDG.E.U16 R136, desc[UR18][R32.64] ;  /* 0x000000122088c981 */ /* 0x000ea6000c1e1500 */
[----:B------:R-:W-:Y:S01]  /*4870*/  IMAD.WIDE R26, R141, 0x2, R26 ;  /* 0x000000028d1a7825 */ /* 0x000fe200078e021a */
        /* <DEDUP_REMOVED lines=29> */
[----:B------:R-:W-:-:S03]  /*4a50*/  IMAD.WIDE R6, R141, 0x2, R6 ;  /* 0x000000028d067825 */ /* 0x000fc600078e0206 */
[----:B------:R-:W2:Y:S01]  /*4a60*/  @!P2 LDG.E.U16 R128, desc[UR18][R4.64] ;  /* 0x000000120480a981 */ /* 0x000ea2000c1e1500 */
[----:B------:R-:W-:-:S03]  /*4a70*/  IMAD.WIDE R10, R141, 0x2, R10 ;  /* 0x000000028d0a7825 */ /* 0x000fc600078e020a */
[----:B------:R-:W2:Y:S04]  /*4a80*/  @!P3 LDG.E.U16 R143, desc[UR18][R6.64] ;  /* 0x00000012068fb981 */ /* 0x000ea8000c1e1500 */
[----:B------:R-:W2:Y:S04]  /*4a90*/  @!P4 LDG.E.U16 R114, desc[UR18][R10.64] ;  /* 0x000000120a72c981 */ /* 0x000ea8000c1e1500 */
[----:B------:R-:W2:Y:S01]  /*4aa0*/  @!P1 LDG.E.U16 R106, desc[UR18][R48.64] ;  /* 0x00000012306a9981 */ /* 0x000ea2000c1e1500 */
[----:B------:R-:W-:Y:S01]  /*4ab0*/  BAR.SYNC.DEFER_BLOCKING 0x0 ;  /* 0x0000000000007b1d */ /* 0x000fe20000010000 */
[----:B------:R-:W-:Y:S01]  /*4ac0*/  ISETP.GE.AND P1, PT, R36, UR25, PT ;  /* 0x0000001924007c0c */ /* 0x000fe2000bf26270 */
[----:B------:R-:W-:Y:S01]  /*4ad0*/  IMAD.WIDE R58, R107, 0x2, R58 ;  /* 0x000000026b3a7825 */ /* 0x000fe200078e023a */
[----:B------:R-:W-:-:S02]  /*4ae0*/  PRMT R152, RZ, 0x7610, R152 ;  /* 0x00007610ff987816 */ /* 0x000fc40000000098 */
[----:B------:R-:W-:Y:S01]  /*4af0*/  PRMT R156, RZ, 0x7610, R156 ;  /* 0x00007610ff9c7816 */ /* 0x000fe2000000009c */
[----:B------:R-:W-:Y:S01]  /*4b00*/  IMAD.WIDE R64, R107, 0x2, R64 ;  /* 0x000000026b407825 */ /* 0x000fe200078e0240 */
[----:B------:R-:W-:-:S03]  /*4b10*/  PRMT R154, RZ, 0x7610, R154 ;  /* 0x00007610ff9a7816 */ /* 0x000fc6000000009a */
[----:B------:R-:W-:Y:S01]  /*4b20*/  IMAD.WIDE R72, R107, 0x2, R72 ;  /* 0x000000026b487825 */ /* 0x000fe200078e0248 */
[----:B------:R-:W-:-:S03]  /*4b30*/  PRMT R158, RZ, 0x7610, R158 ;  /* 0x00007610ff9e7816 */ /* 0x000fc6000000009e */
[----:B------:R-:W-:-:S04]  /*4b40*/  IMAD.WIDE R80, R107, 0x2, R80 ;  /* 0x000000026b507825 */ /* 0x000fc800078e0250 */
[----:B------:R-:W-:-:S04]  /*4b50*/  IMAD.WIDE R56, R107, 0x2, R56 ;  /* 0x000000026b387825 */ /* 0x000fc800078e0238 */
[----:B------:R-:W-:-:S04]  /*4b60*/  IMAD.WIDE R62, R107, 0x2, R62 ;  /* 0x000000026b3e7825 */ /* 0x000fc800078e023e */
[----:B------:R-:W-:-:S04]  /*4b70*/  IMAD.WIDE R70, R107, 0x2, R70 ;  /* 0x000000026b467825 */ /* 0x000fc800078e0246 */
[----:B------:R-:W-:-:S04]  /*4b80*/  IMAD.WIDE R78, R107, 0x2, R78 ;  /* 0x000000026b4e7825 */ /* 0x000fc800078e024e */
[----:B------:R-:W-:-:S04]  /*4b90*/  IMAD.WIDE R54, R107, 0x2, R54 ;  /* 0x000000026b367825 */ /* 0x000fc800078e0236 */
[C---:B------:R-:W-:Y:S01]  /*4ba0*/  IMAD.WIDE R60, R107.reuse, 0x2, R60 ;  /* 0x000000026b3c7825 */ /* 0x040fe200078e023c */
[----:B------:R-:W2:Y:S03]  /*4bb0*/  @!P1 LDG.E.U16 R156, desc[UR18][R54.64] ;  /* 0x00000012369c9981 */ /* 0x000ea6000c1e1500 */
[C---:B------:R-:W-:Y:S01]  /*4bc0*/  IMAD.WIDE R68, R107.reuse, 0x2, R68 ;  /* 0x000000026b447825 */ /* 0x040fe200078e0244 */
[----:B------:R-:W2:Y:S03]  /*4bd0*/  @!P1 LDG.E.U16 R152, desc[UR18][R60.64] ;  /* 0x000000123c989981 */ /* 0x000ea6000c1e1500 */
[----:B------:R-:W-:-:S04]  /*4be0*/  IMAD.WIDE R76, R107, 0x2, R76 ;  /* 0x000000026b4c7825 */ /* 0x000fc800078e024c */
[----:B------:R-:W-:-:S04]  /*4bf0*/  IMAD.WIDE R44, R107, 0x2, R44 ;  /* 0x000000026b2c7825 */ /* 0x000fc800078e022c */
[C---:B------:R-:W-:Y:S01]  /*4c00*/  IMAD.WIDE R46, R107.reuse, 0x2, R46 ;  /* 0x000000026b2e7825 */ /* 0x040fe200078e022e */
[----:B------:R-:W2:Y:S03]  /*4c10*/  @!P1 LDG.E.U16 R158, desc[UR18][R44.64] ;  /* 0x000000122c9e9981 */ /* 0x000ea6000c1e1500 */
[C---:B------:R-:W-:Y:S01]  /*4c20*/  IMAD.WIDE R66, R107.reuse, 0x2, R66 ;  /* 0x000000026b427825 */ /* 0x040fe200078e0242 */
[----:B------:R-:W2:Y:S03]  /*4c30*/  @!P1 LDG.E.U16 R154, desc[UR18][R46.64] ;  /* 0x000000122e9a9981 */ /* 0x000ea6000c1e1500 */
[----:B------:R-:W-:Y:S01]  /*4c40*/  IMAD.WIDE R74, R107, 0x2, R74 ;  /* 0x000000026b4a7825 */ /* 0x000fe200078e024a */
[----:B---3--:R0:W-:Y:S04]  /*4c50*/  STS.U16 [R112+UR6+0x2000], R149 ;  /* 0x0020009570007988 */ /* 0x0081e80008000406 */
[----:B----4-:R1:W-:Y:S04]  /*4c60*/  STS.U16 [R112+UR6+0x2400], R157 ;  /* 0x0024009d70007988 */ /* 0x0103e80008000406 */
[----:B-----5:R3:W-:Y:S01]  /*4c70*/  STS.U16 [R112+UR6+0x2c00], R151 ;  /* 0x002c009770007988 */ /* 0x0207e20008000406 */
[----:B0-----:R-:W-:-:S03]  /*4c80*/  PRMT R149, RZ, 0x7610, R149 ;  /* 0x00007610ff957816 */ /* 0x001fc60000000095 */
[----:B--2---:R0:W-:Y:S01]  /*4c90*/  STS.U16 [R112+UR6+0x2800], R153 ;  /* 0x0028009970007988 */ /* 0x0041e20008000406 */
[----:B-1----:R-:W-:-:S03]  /*4ca0*/  PRMT R157, RZ, 0x7610, R157 ;  /* 0x00007610ff9d7816 */ /* 0x002fc6000000009d */
[----:B------:R-:W2:Y:S01]  /*4cb0*/  @!P1 LDG.E.U16 R149, desc[UR18][R78.64] ;  /* 0x000000124e959981 */ /* 0x000ea2000c1e1500 */
[----:B---3--:R-:W-:-:S03]  /*4cc0*/  PRMT R151, RZ, 0x7610, R151 ;  /* 0x00007610ff977816 */ /* 0x008fc60000000097 */
[----:B------:R-:W-:Y:S01]  /*4cd0*/  STS.U16 [R112+UR6+0x3000], R163 ;  /* 0x003000a370007988 */ /* 0x000fe20008000406 */
[----:B0-----:R-:W-:-:S03]  /*4ce0*/  PRMT R153, RZ, 0x7610, R153 ;  /* 0x00007610ff997816 */ /* 0x001fc60000000099 */
[----:B------:R-:W3:Y:S04]  /*4cf0*/  @!P1 LDG.E.U16 R151, desc[UR18][R72.64] ;  /* 0x0000001248979981 */ /* 0x000ee8000c1e1500 */
[----:B------:R0:W-:Y:S04]  /*4d00*/  STS.U16 [R112+UR6+0x3800], R148 ;  /* 0x0038009470007988 */ /* 0x0001e80008000406 */
[----:B------:R-:W4:Y:S04]  /*4d10*/  @!P1 LDG.E.U16 R153, desc[UR18][R70.64] ;  /* 0x0000001246999981 */ /* 0x000f28000c1e1500 */
[----:B------:R-:W5:Y:S04]  /*4d20*/  @!P1 LDG.E.U16 R157, desc[UR18][R62.64] ;  /* 0x000000123e9d9981 */ /* 0x000f68000c1e1500 */
[----:B------:R1:W-:Y:S04]  /*4d30*/  STS.U16 [R112+UR6+0x3400], R144 ;  /* 0x0034009070007988 */ /* 0x0003e80008000406 */
[----:B------:R-:W-:Y:S01]  /*4d40*/  STS.U16 [R112+UR6+0x3c00], R150 ;  /* 0x003c009670007988 */ /* 0x000fe20008000406 */
[----:B0-----:R-:W-:-:S03]  /*4d50*/  PRMT R148, RZ, 0x7610, R148 ;  /* 0x00007610ff947816 */ /* 0x001fc60000000094 */
[----:B------:R0:W-:Y:S04]  /*4d60*/  STS.U16 [R110+UR6+0x2100], R147 ;  /* 0x002100936e007988 */ /* 0x0001e80008000406 */
[----:B------:R0:W-:Y:S01]  /*4d70*/  STS.U16 [R110+UR6+0x2500], R155 ;  /* 0x0025009b6e007988 */ /* 0x0001e20008000406 */
[----:B-1----:R-:W-:-:S03]  /*4d80*/  PRMT R144, RZ, 0x7610, R144 ;  /* 0x00007610ff907816 */ /* 0x002fc60000000090 */
[----:B------:R1:W-:Y:S01]  /*4d90*/  STS.U16 [R110+UR6+0x2900], R159 ;  /* 0x0029009f6e007988 */ /* 0x0003e20008000406 */
[----:B0-----:R-:W-:-:S03]  /*4da0*/  PRMT R147, RZ, 0x7610, R147 ;  /* 0x00007610ff937816 */ /* 0x001fc60000000093 */
[----:B------:R0:W-:Y:S01]  /*4db0*/  STS.U16 [R110+UR6+0x2d00], R161 ;  /* 0x002d00a16e007988 */ /* 0x0001e20008000406 */
[----:B------:R-:W-:-:S03]  /*4dc0*/  PRMT R155, RZ, 0x7610, R155 ;  /* 0x00007610ff9b7816 */ /* 0x000fc6000000009b */
[----:B------:R0:W-:Y:S01]  /*4dd0*/  STS.U16 [R110+UR6+0x3500], R146 ;  /* 0x003500926e007988 */ /* 0x0001e20008000406 */
[----:B-1----:R-:W-:Y:S02]  /*4de0*/  PRMT R159, RZ, 0x7610, R159 ;  /* 0x00007610ff9f7816 */ /* 0x002fe4000000009f */
[----:B------:R-:W-:Y:S01]  /*4df0*/  PRMT R150, RZ, 0x7610, R150 ;  /* 0x00007610ff967816 */ /* 0x000fe20000000096 */
[----:B------:R-:W2:Y:S01]  /*4e00*/  @!P1 LDG.E.U16 R147, desc[UR18][R80.64] ;  /* 0x0000001250939981 */ /* 0x000ea2000c1e1500 */
[----:B0-----:R-:W-:-:S03]  /*4e10*/  PRMT R161, RZ, 0x7610, R161 ;  /* 0x00007610ffa17816 */ /* 0x001fc600000000a1 */
[----:B------:R-:W4:Y:S01]  /*4e20*/  @!P1 LDG.E.U16 R155, desc[UR18][R64.64] ;  /* 0x00000012409b9981 */ /* 0x000f22000c1e1500 */
[----:B------:R-:W-:-:S03]  /*4e30*/  PRMT R146, RZ, 0x7610, R146 ;  /* 0x00007610ff927816 */ /* 0x000fc60000000092 */
[----:B------:R-:W5:Y:S04]  /*4e40*/  @!P1 LDG.E.U16 R159, desc[UR18][R58.64] ;  /* 0x000000123a9f9981 */ /* 0x000f68000c1e1500 */
[----:B------:R-:W5:Y:S04]  /*4e50*/  @!P1 LDG.E.U16 R161, desc[UR18][R56.64] ;  /* 0x0000001238a19981 */ /* 0x000f68000c1e1500 */
[----:B------:R-:W5:Y:S04]  /*4e60*/  @!P1 LDG.E.U16 R144, desc[UR18][R76.64] ;  /* 0x000000124c909981 */ /* 0x000f68000c1e1500 */
[----:B------:R-:W5:Y:S04]  /*4e70*/  @!P1 LDG.E.U16 R148, desc[UR18][R68.64] ;  /* 0x0000001244949981 */ /* 0x000f68000c1e1500 */
[----:B------:R-:W5:Y:S04]  /*4e80*/  @!P1 LDG.E.U16 R146, desc[UR18][R74.64] ;  /* 0x000000124a929981 */ /* 0x000f68000c1e1500 */
[----:B------:R-:W5:Y:S04]  /*4e90*/  @!P1 LDG.E.U16 R150, desc[UR18][R66.64] ;  /* 0x0000001242969981 */ /* 0x000f68000c1e1500 */
        /* <DEDUP_REMOVED lines=19> */
[----:B------:R-:W-:-:S04]  /*4fd0*/  ULEA UR8, UR9, UR6, 0x3 ;  /* 0x0000000609087291 */ /* 0x000fc8000f8e18ff */
[----:B------:R-:W-:Y:S01]  /*4fe0*/  UIADD3 UR8, UPT, UPT, UR8, 0x6000, URZ ;  /* 0x0000600008087890 */ /* 0x000fe2000fffe0ff */
[----:B---3--:R0:W-:Y:S04]  /*4ff0*/  STS.U16 [R112+UR6+0x5400], R151 ;  /* 0x0054009770007988 */ /* 0x0081e80008000406 */
[----:B--2---:R0:W-:Y:S04]  /*5000*/  STS.U16 [R112+UR6+0x5000], R147 ;  /* 0x0050009370007988 */ /* 0x0041e80008000406 */
[----:B----4-:R0:W-:Y:S04]  /*5010*/  STS.U16 [R112+UR6+0x5800], R155 ;  /* 0x0058009b70007988 */ /* 0x0101e80008000406 */
[----:B-----5:R0:W-:Y:S04]  /*5020*/  STS.U16 [R112+UR6+0x5c00], R159 ;  /* 0x005c009f70007988 */ /* 0x0201e80008000406 */
        /* <DEDUP_REMOVED lines=12> */
[----:B------:R1:W-:Y:S06]  /*50f0*/  MEMBAR.ALL.CTA ;  /* 0x0000000000007992 */ /* 0x0003ec0000008000 */
[----:B-1----:R-:W1:Y:S02]  /*5100*/  FENCE.VIEW.ASYNC.S ;  /* 0x00000000000073c6 */ /* 0x002e640000000000 */
[----:B-1----:R-:W-:Y:S06]  /*5110*/  BAR.SYNC.DEFER_BLOCKING 0x0 ;  /* 0x0000000000007b1d */ /* 0x002fec0000010000 */
[----:B------:R-:W-:-:S00]  /*5120*/  MEMBAR.ALL.CTA ;  /* 0x0000000000007992 */ /* 0x000fc00000008000 */
[----:B------:R-:W-:Y:S06]  /*5130*/  MEMBAR.ALL.GPU ;  /* 0x0000000000007992 */ /* 0x000fec000000a000 */
[----:B------:R-:W-:-:S00]  /*5140*/  ERRBAR ;  /* 0x00000000000079ab */ /* 0x000fc00000000000 */
[----:B------:R-:W-:Y:S08]  /*5150*/  CGAERRBAR ;  /* 0x00000000000075ab */ /* 0x000ff00000000000 */
[----:B------:R-:W-:Y:S06]  /*5160*/  UCGABAR_ARV ;  /* 0x00000000000079c7 */ /* 0x000fec0008000000 */
[----:B------:R-:W-:Y:S01]  /*5170*/  UCGABAR_WAIT ;  /* 0x0000000000007dc7 */ /* 0x000fe20008000000 */
[----:B------:R-:W-:Y:S01]  /*5180*/  CCTL.IVALL ;  /* 0x00000000ff00798f */ /* 0x000fe20002000000 */
[----:B0-----:R-:W-:Y:S05]  /*5190*/  @P0 BRA `(.L_x_15) ;  /* 0x0000000000440947 */ /* 0x001fea0003800000 */
[----:B------:R-:W-:Y:S01]  /*51a0*/  UMOV UR11, 0x40004040 ;  /* 0x40004040000b7882 */ /* 0x000fe20000000000 */
[----:B------:R-:W-:Y:S01]  /*51b0*/  UMOV UR13, 0x40004040 ;  /* 0x40004040000d7882 */ /* 0x000fe20000000000 */
[----:B------:R-:W-:Y:S01]  /*51c0*/  UMOV UR30, 0x0 ;  /* 0x00000000001e7882 */ /* 0x000fe20000000000 */
[----:B------:R-:W-:Y:S01]  /*51d0*/  UMOV UR31, 0x8108490 ;  /* 0x08108490001f7882 */ /* 0x000fe20000000000 */
[----:B------:R-:W-:Y:S01]  /*51e0*/  UMOV UR32, 0x0 ;  /* 0x0000000000207882 */ /* 0x000fe20000000000 */
[----:B------:R-:W-:Y:S01]  /*51f0*/  UMOV UR33, 0x8108490 ;  /* 0x0810849000217882 */ /* 0x000fe20000000000 */
[----:B------:R-:W-:Y:S01]  /*5200*/  UMOV UR34, 0x0 ;  /* 0x0000000000227882 */ /* 0x000fe20000000000 */
[----:B------:R-:W-:Y:S01]  /*5210*/  UMOV UR35, 0x8108490 ;  /* 0x0810849000237882 */ /* 0x000fe20000000000 */
[----:B------:R0:W-:Y:S01]  /*5220*/  UTCHMMA.2CTA gdesc[UR10], gdesc[UR12], tmem[UR24], tmem[UR30], idesc[UR31], UPT ;  /* 0x00ff1e0c0a0075ea */ /* 0x0001e2000ba00018 */
        /* <DEDUP_REMOVED lines=8> */
.L_x_15:
[----:B------:R-:W-:Y:S01]  /*52b0*/  UIADD3 UR9, UPT, UPT, UR9, 0x1, URZ ;  /* 0x0000000109097890 */ /* 0x000fe2000fffe0ff */
[----:B------:R-:W-:Y:S01]  /*52c0*/  VIADD R104, R104, 0xffffffff ;  /* 0xffffffff68687836 */ /* 0x000fe20000000000 */
[----:B------:R-:W-:Y:S02]  /*52d0*/  UIADD3 UR25, UPT, UPT, UR25, -0x40, URZ ;  /* 0xffffffc019197890 */ /* 0x000fe4000fffe0ff */
[----:B------:R-:W-:Y:S02]  /*52e0*/  UISETP.GT.AND UP1, UPT, UR9, 0x1, UPT ;  /* 0x000000010900788c */ /* 0x000fe4000bf24270 */
[----:B------:R-:W-:Y:S02]  /*52f0*/  ISETP.NE.U32.AND P1, PT, R104, RZ, PT ;  /* 0x000000ff6800720c */ /* 0x000fe40003f25070 */
[----:B0-----:R-:W-:Y:S02]  /*5300*/  USEL UR4, URZ, 0x1, !UP1 ;  /* 0x00000001ff047887 */ /* 0x001fe4000c800000 */
[----:B------:R-:W-:-:S02]  /*5310*/  USEL UR9, UR9, URZ, !UP1 ;  /* 0x000000ff09097287 */ /* 0x000fc4000c800000 */
[----:B------:R-:W-:-:S03]  /*5320*/  ULOP3.LUT UR11, UR5, UR4, URZ, 0x3c, !UPT ;  /* 0x00000004050b7292 */ /* 0x000fc6000f8e3cff */
[----:B------:R-:W-:-:S04]  /*5330*/  UMOV UR4, UR5 ;  /* 0x0000000500047c82 */ /* 0x000fc80008000000 */
[----:B------:R-:W-:Y:S01]  /*5340*/  UMOV UR5, UR11 ;  /* 0x0000000b00057c82 */ /* 0x000fe20008000000 */
[----:B------:R-:W-:Y:S05]  /*5350*/  @P1 BRA `(.L_x_16) ;  /* 0xffffffec008c1947 */ /* 0x000fea000383ffff */
.L_x_13:
[----:B------:R-:W-:-:S13]  /*5360*/  ISETP.GE.AND P0, PT, R108, 0x40, PT ;  /* 0x000000406c00780c */ /* 0x000fda0003f06270 */
[----:B------:R-:W-:Y:S05]  /*5370*/  @!P0 BRA `(.L_x_17) ;  /* 0x0000000000108947 */ /* 0x000fea0003800000 */
[----:B------:R-:W-:-:S06]  /*5380*/  USHF.L.U32 UR4, UR4, 0x1f, URZ ;  /* 0x0000001f04047899 */ /* 0x000fcc00080006ff */
[----:B------:R-:W-:-:S04]  /*5390*/  IMAD.U32 R4, RZ, RZ, UR4 ;  /* 0x00000004ff047e24 */ /* 0x000fc8000f8e00ff */
[----:B------:R-:W1:Y:S02]  /*53a0*/  SYNCS.PHASECHK.TRANS64.TRYWAIT P0, [UR8], R4 ;  /* 0x00000004ff0075a7 */ /* 0x000e640008001108 */
[----:B-1----:R-:W-:Y:S05]  /*53b0*/  @!P0 BRA `(.L_x_18) ;  /* 0x0000001000e48947 */ /* 0x002fea0003800000 */
.L_x_17:
[----:B------:R-:W-:Y:S01]  /*53c0*/  BAR.SYNC.DEFER_BLOCKING 0x0 ;  /* 0x0000000000007b1d */ /* 0x000fe20000010000 */
[C---:B------:R-:W-:Y:S02]  /*53d0*/  LOP3.LUT P0, RZ, R38.reuse, 0x7f, RZ, 0xc0, !PT ;  /* 0x0000007f26ff7812 */ /* 0x040fe4000780c0ff */
[----:B------:R-:W-:-:S03]  /*53e0*/  LOP3.LUT R45, R38, 0x40, RZ, 0xc0, !PT ;  /* 0x00000040262d7812 */ /* 0x000fc600078ec0ff */
[----:B0-----:R-:W0:Y:S01]  /*53f0*/  LDCU.128 UR8, c[0x0][0x390] ;  /* 0x00007200ff0877ac */ /* 0x001e220008000c00 */
[C---:B------:R-:W-:Y:S01]  /*5400*/  LEA R41, R45.reuse, UR6, 0x6 ;  /* 0x000000062d297c11 */ /* 0x040fe2000f8e30ff */
[----:B------:R-:W1:Y:S04]  /*5410*/  LDCU UR4, c[0x0][0x3b4] ;  /* 0x00007680ff0477ac */ /* 0x000e680008000800 */
[----:B------:R-:W-:Y:S01]  /*5420*/  IMAD R36, R36, 0x10, R41 ;  /* 0x0000001024247824 */ /* 0x000fe200078e0229 */
[----:B------:R-:W2:Y:S03]  /*5430*/  LDCU UR5, c[0x0][0x3b8] ;  /* 0x00007700ff0577ac */ /* 0x000ea60008000800 */
[----:B------:R-:W-:Y:S01]  /*5440*/  IMAD R48, R45, -0x20, R36 ;  /* 0xffffffe02d307824 */ /* 0x000fe200078e0224 */
[----:B------:R-:W3:Y:S02]  /*5450*/  @!P0 SYNCS.CCTL.IV [UR6+0x6000] ;  /* 0x00600000ff0089b1 */ /* 0x000ee40008000006 */
[----:B---3--:R-:W-:Y:S06]  /*5460*/  BAR.SYNC.DEFER_BLOCKING 0x0 ;  /* 0x0000000000007b1d */ /* 0x008fec0000010000 */
[----:B------:R-:W3:Y:S01]  /*5470*/  LDTM.x32 R4, tmem[UR7] ;  /* 0x00000007000479ee */ /* 0x000ee200082c0000 */
[----:B------:R-:W4:Y:S01]  /*5480*/  @!P0 SYNCS.CCTL.IV [UR6+0x6008] ;  /* 0x00600800ff0089b1 */ /* 0x000f220008000006 */
[----:B------:R-:W-:Y:S01]  /*5490*/  NOP ;  /* 0x0000000000007918 */ /* 0x000fe20000000000 */
[C---:B0-----:R-:W-:Y:S01]  /*54a0*/  ISETP.GE.AND P0, PT, R2.reuse, UR10, PT ;  /* 0x0000000a02007c0c */ /* 0x041fe2000bf06270 */
[----:B-1----:R-:W-:Y:S01]  /*54b0*/  IMAD R2, R2, UR4, RZ ;  /* 0x0000000402027c24 */ /* 0x002fe2000f8e02ff */
[----:B---3--:R-:W-:-:S02]  /*54c0*/  F2FP.BF16.F32.PACK_AB R4, R6, R4 ;  /* 0x000000040604723e */ /* 0x008fc400000010ff */
[----:B------:R-:W-:Y:S02]  /*54d0*/  F2FP.BF16.F32.PACK_AB R40, R7, R5 ;  /* 0x000000050728723e */ /* 0x000fe400000010ff */
[----:B------:R-:W-:Y:S02]  /*54e0*/  F2FP.BF16.F32.PACK_AB R5, R10, R8 ;  /* 0x000000080a05723e */ /* 0x000fe400000010ff */
[----:B------:R-:W-:Y:S02]  /*54f0*/  F2FP.BF16.F32.PACK_AB R41, R11, R9 ;  /* 0x000000090b29723e */ /* 0x000fe400000010ff */
[----:B------:R-:W-:Y:S02]  /*5500*/  F2FP.BF16.F32.PACK_AB R6, R14, R12 ;  /* 0x0000000c0e06723e */ /* 0x000fe400000010ff */
[----:B------:R-:W-:Y:S02]  /*5510*/  F2FP.BF16.F32.PACK_AB R42, R15, R13 ;  /* 0x0000000d0f2a723e */ /* 0x000fe400000010ff */
[----:B------:R-:W-:-:S02]  /*5520*/  F2FP.BF16.F32.PACK_AB R7, R18, R16 ;  /* 0x000000101207723e */ /* 0x000fc400000010ff */
[----:B------:R-:W-:Y:S02]  /*5530*/  F2FP.BF16.F32.PACK_AB R43, R19, R17 ;  /* 0x00000011132b723e */ /* 0x000fe400000010ff */
[----:B------:R-:W-:Y:S01]  /*5540*/  LEA R16, P1, R2, UR8, 0x1 ;  /* 0x0000000802107c11 */ /* 0x000fe2000f8208ff */
[----:B----4-:R0:W-:Y:S01]  /*5550*/  STS.128 [R36], R4 ;  /* 0x0000000424007388 */ /* 0x0101e20000000c00 */
[----:B------:R-:W-:Y:S02]  /*5560*/  F2FP.BF16.F32.PACK_AB R20, R22, R20 ;  /* 0x000000141614723e */ /* 0x000fe400000010ff */
[----:B------:R-:W-:Y:S01]  /*5570*/  LEA.HI.X.SX32 R2, R2, UR9, 0x1, P1 ;  /* 0x0000000902027c11 */ /* 0x000fe200088f0eff */
[----:B------:R-:W-:Y:S01]  /*5580*/  STS.128 [R36+0x800], R40 ;  /* 0x0008002824007388 */ /* 0x000fe20000000c00 */
[----:B------:R-:W-:Y:S02]  /*5590*/  F2FP.BF16.F32.PACK_AB R44, R23, R21 ;  /* 0x00000015172c723e */ /* 0x000fe400000010ff */
[----:B------:R-:W-:Y:S01]  /*55a0*/  F2FP.BF16.F32.PACK_AB R21, R26, R24 ;  /* 0x000000181a15723e */ /* 0x000fe200000010ff */
[----:B------:R-:W-:Y:S01]  /*55b0*/  BAR.SYNC.DEFER_BLOCKING 0x0 ;  /* 0x0000000000007b1d */ /* 0x000fe20000010000 */
[----:B------:R-:W-:-:S02]  /*55c0*/  F2FP.BF16.F32.PACK_AB R45, R27, R25 ;  /* 0x000000191b2d723e */ /* 0x000fc400000010ff */
[----:B------:R-:W-:Y:S02]  /*55d0*/  F2FP.BF16.F32.PACK_AB R22, R30, R28 ;  /* 0x0000001c1e16723e */ /* 0x000fe400000010ff */
[----:B------:R-:W-:Y:S02]  /*55e0*/  F2FP.BF16.F32.PACK_AB R46, R31, R29 ;  /* 0x0000001d1f2e723e */ /* 0x000fe400000010ff */
[----:B------:R-:W-:Y:S02]  /*55f0*/  F2FP.BF16.F32.PACK_AB R23, R34, R32 ;  /* 0x000000202217723e */ /* 0x000fe400000010ff */
[C---:B0-----:R-:W-:Y:S02]  /*5600*/  LOP3.LUT R5, R0.reuse, R39, RZ, 0xfc, !PT ;  /* 0x0000002700057212 */ /* 0x041fe400078efcff */
[----:B------:R-:W-:Y:S02]  /*5610*/  F2FP.BF16.F32.PACK_AB R47, R35, R33 ;  /* 0x00000021232f723e */ /* 0x000fe400000010ff */
[C---:B------:R-:W-:Y:S01]  /*5620*/  ISETP.LT.AND P3, PT, R5.reuse, UR11, !P0 ;  /* 0x0000000b05007c0c */ /* 0x040fe2000c761270 */
[----:B--2---:R-:W-:Y:S01]  /*5630*/  IMAD R5, R5, UR5, RZ ;  /* 0x0000000505057c24 */ /* 0x004fe2000f8e02ff */
[----:B------:R-:W-:-:S02]  /*5640*/  LOP3.LUT R11, R0, 0x2, R39, 0xfe, !PT ;  /* 0x00000002000b7812 */ /* 0x000fc400078efe27 */
[C-C-:B------:R-:W-:Y:S02]  /*5650*/  LOP3.LUT R17, R0.reuse, 0x4, R39.reuse, 0xfe, !PT ;  /* 0x0000000400117812 */ /* 0x140fe400078efe27 */
[----:B------:R-:W-:Y:S02]  /*5660*/  LEA R8, P4, R5, R16, 0x1 ;  /* 0x0000001005087211 */ /* 0x000fe400078808ff */
[C---:B------:R-:W-:Y:S01]  /*5670*/  ISETP.LT.AND P2, PT, R11.reuse, UR11, !P0 ;  /* 0x0000000b0b007c0c */ /* 0x040fe2000c741270 */
[----:B------:R-:W-:Y:S01]  /*5680*/  IMAD R11, R11, UR5, RZ ;  /* 0x000000050b0b7c24 */ /* 0x000fe2000f8e02ff */
[----:B------:R-:W-:Y:S01]  /*5690*/  LEA.HI.X.SX32 R9, R5, R2, 0x1, P4 ;  /* 0x0000000205097211 */ /* 0x000fe200020f0eff */
[----:B------:R-:W0:Y:S01]  /*56a0*/  LDS.128 R12, [R48] ;  /* 0x00000000300c7984 */ /* 0x000e220000000c00 */
[C---:B------:R-:W-:Y:S01]  /*56b0*/  ISETP.LT.AND P1, PT, R17.reuse, UR11, !P0 ;  /* 0x0000000b11007c0c */ /* 0x040fe2000c721270 */
[----:B------:R-:W-:Y:S01]  /*56c0*/  IMAD R17, R17, UR5, RZ ;  /* 0x0000000511117c24 */ /* 0x000fe2000f8e02ff */
[-C--:B------:R-:W-:Y:S01]  /*56d0*/  LEA R10, P5, R11, R16.reuse, 0x1 ;  /* 0x000000100b0a7211 */ /* 0x080fe200078a08ff */
[----:B------:R-:W-:Y:S01]  /*56e0*/  LDS.128 R4, [R48+0x1000] ;  /* 0x0010000030047984 */ /* 0x000fe20000000c00 */
[----:B------:R-:W-:Y:S01]  /*56f0*/  LOP3.LUT R25, R0, 0x6, R39, 0xfe, !PT ;  /* 0x0000000600197812 */ /* 0x000fe200078efe27 */
[----:B------:R-:W-:Y:S01]  /*5700*/  BAR.SYNC.DEFER_BLOCKING 0x0 ;  /* 0x0000000000007b1d */ /* 0x000fe20000010000 */
[----:B------:R-:W-:-:S02]  /*5710*/  LEA R18, P4, R17, R16, 0x1 ;  /* 0x0000001011127211 */ /* 0x000fc400078808ff */
[-C--:B------:R-:W-:Y:S02]  /*5720*/  LEA.HI.X.SX32 R11, R11, R2.reuse, 0x1, P5 ;  /* 0x000000020b0b7211 */ /* 0x080fe400028f0eff */
[----:B------:R-:W-:Y:S01]  /*5730*/  LEA.HI.X.SX32 R19, R17, R2, 0x1, P4 ;  /* 0x0000000211137211 */ /* 0x000fe200020f0eff */
[----:B------:R-:W-:Y:S01]  /*5740*/  IMAD R17, R25, UR5, RZ ;  /* 0x0000000519117c24 */ /* 0x000fe2000f8e02ff */
[----:B------:R-:W-:Y:S02]  /*5750*/  LOP3.LUT R24, R0, 0x8, R39, 0xfe, !PT ;  /* 0x0000000800187812 */ /* 0x000fe400078efe27 */
[----:B------:R-:W-:Y:S01]  /*5760*/  LEA.HI R27, R38, 0xe, RZ, 0x1a ;  /* 0x0000000e261b7811 */ /* 0x000fe200078fd0ff */
[----:B------:R1:W-:Y:S04]  /*5770*/  STS.128 [R36], R20 ;  /* 0x0000001424007388 */ /* 0x0003e80000000c00 */
[----:B------:R-:W-:Y:S01]  /*5780*/  STS.128 [R36+0x800], R44 ;  /* 0x0008002c24007388 */ /* 0x000fe20000000c00 */
[----:B------:R-:W-:Y:S01]  /*5790*/  BAR.SYNC.DEFER_BLOCKING 0x0 ;  /* 0x0000000000007b1d */ /* 0x000fe20000010000 */
[----:B0-----:R-:W-:-:S02]  /*57a0*/  PRMT R26, R12, 0x7632, R26 ;  /* 0x000076320c1a7816 */ /* 0x001fc4000000001a */
[----:B-1----:R-:W-:Y:S01]  /*57b0*/  LOP3.LUT R22, R0, 0xc, R39, 0xfe, !PT ;  /* 0x0000000c00167812 */ /* 0x002fe200078efe27 */
[----:B------:R-:W-:Y:S01]  /*57c0*/  IMAD R23, R24, UR5, RZ ;  /* 0x0000000518177c24 */ /* 0x000fe2000f8e02ff */
[----:B------:R-:W-:-:S04]  /*57d0*/  LEA R20, P4, R17, R16, 0x1 ;  /* 0x0000001011147211 */ /* 0x000fc800078808ff */
[----:B------:R-:W-:Y:S01]  /*57e0*/  LEA.HI.X.SX32 R21, R17, R2, 0x1, P4 ;  /* 0x0000000211157211 */ /* 0x000fe200020f0eff */
[C---:B------:R-:W-:Y:S01]  /*57f0*/  IMAD R17, R22.reuse, UR5, RZ ;  /* 0x0000000516117c24 */ /* 0x040fe2000f8e02ff */
[----:B------:R-:W-:-:S04]  /*5800*/  ISETP.LT.AND P4, PT, R22, UR11, !P0 ;  /* 0x0000000b16007c0c */ /* 0x000fc8000c781270 */
[-C--:B------:R-:W-:Y:S01]  /*5810*/  LEA R22, P6, R17, R16.reuse, 0x1 ;  /* 0x0000001011167211 */ /* 0x080fe200078c08ff */
[----:B------:R0:W-:Y:S01]  /*5820*/  @P3 STG.E.U16 desc[UR18][R8.64], R12 ;  /* 0x0000000c08003986 */ /* 0x0001e2000c101512 */
[----:B------:R-:W-:Y:S02]  /*5830*/  ISETP.LT.AND P3, PT, R24, UR11, !P0 ;  /* 0x0000000b18007c0c */ /* 0x000fe4000c761270 */
[C-C-:B------:R-:W-:Y:S01]  /*5840*/  LOP3.LUT R24, R0.reuse, 0x12, R39.reuse, 0xfe, !PT ;  /* 0x0000001200187812 */ /* 0x140fe200078efe27 */
[----:B------:R1:W-:Y:S01]  /*5850*/  @P2 STG.E.U16 desc[UR18][R10.64], R26 ;  /* 0x0000001a0a002986 */ /* 0x0003e2000c101512 */
[----:B------:R-:W-:Y:S02]  /*5860*/  ISETP.LT.AND P2, PT, R25, UR11, !P0 ;  /* 0x0000000b19007c0c */ /* 0x000fe4000c741270 */
[----:B------:R-:W-:Y:S01]  /*5870*/  LOP3.LUT R25, R0, 0xa, R39, 0xfe, !PT ;  /* 0x0000000a00197812 */ /* 0x000fe200078efe27 */
[----:B------:R-:W2:Y:S04]  /*5880*/  LDS.128 R8, [R48] ;  /* 0x0000000030087984 */ /* 0x000ea80000000c00 */
[----:B------:R3:W-:Y:S01]  /*5890*/  @P1 STG.E.U16 desc[UR18][R18.64], R13 ;  /* 0x0000000d12001986 */ /* 0x0007e2000c101512 */
[C---:B------:R-:W-:Y:S01]  /*58a0*/  ISETP.LT.AND P1, PT, R25.reuse, UR11, !P0 ;  /* 0x0000000b19007c0c */ /* 0x040fe2000c721270 */
[----:B------:R-:W-:Y:S01]  /*58b0*/  IMAD R25, R25, UR5, RZ ;  /* 0x0000000519197c24 */ /* 0x000fe2000f8e02ff */
[----:B0-----:R-:W-:-:S02]  /*58c0*/  LEA R12, P5, R23, R16, 0x1 ;  /* 0x00000010170c7211 */ /* 0x001fc400078a08ff */
[----:B-1----:R-:W-:Y:S02]  /*58d0*/  PRMT R26, R15, 0x7632, R26 ;  /* 0x000076320f1a7816 */ /* 0x002fe4000000001a */
[----:B---3--:R-:W-:Y:S02]  /*58e0*/  PRMT R19, R13, 0x7632, R19 ;  /* 0x000076320d137816 */ /* 0x008fe40000000013 */
[-C--:B------:R-:W-:Y:S02]  /*58f0*/  LEA.HI.X.SX32 R13, R23, R2.reuse, 0x1, P5 ;  /* 0x00000002170d7211 */ /* 0x080fe400028f0eff */
[----:B------:R-:W-:Y:S01]  /*5900*/  LEA.HI.X.SX32 R23, R17, R2, 0x1, P6 ;  /* 0x0000000211177211 */ /* 0x000fe200030f0eff */
[----:B------:R0:W-:Y:S01]  /*5910*/  @P2 STG.E.U16 desc[UR18][R20.64], R19 ;  /* 0x0000001314002986 */ /* 0x0001e2000c101512 */
[C---:B------:R-:W-:Y:S01]  /*5920*/  LEA R18, P2, R25.reuse, R16, 0x1 ;  /* 0x0000001019127211 */ /* 0x040fe200078408ff */
[----:B------:R-:W-:Y:S02]  /*5930*/  IMAD.IADD R17, R0, 0x1, R27 ;  /* 0x0000000100117824 */ /* 0x000fe400078e021b */
[----:B------:R1:W-:Y:S01]  /*5940*/  @P3 STG.E.U16 desc[UR18][R12.64], R14 ;  /* 0x0000000e0c003986 */ /* 0x0003e2000c101512 */
[----:B0-----:R-:W-:-:S02]  /*5950*/  LEA.HI.X.SX32 R19, R25, R2, 0x1, P2 ;  /* 0x0000000219137211 */ /* 0x001fc400010f0eff */
[----:B------:R-:W-:Y:S02]  /*5960*/  PRMT R25, R14, 0x7632, R25 ;  /* 0x000076320e197816 */ /* 0x000fe40000000019 */
[C---:B------:R-:W-:Y:S01]  /*5970*/  ISETP.LT.AND P2, PT, R17.reuse, UR11, !P0 ;  /* 0x0000000b11007c0c */ /* 0x040fe2000c741270 */
[----:B------:R-:W-:Y:S01]  /*5980*/  IMAD R17, R17, UR5, RZ ;  /* 0x0000000511117c24 */ /* 0x000fe2000f8e02ff */
[C-C-:B------:R-:W-:Y:S01]  /*5990*/  LOP3.LUT R21, R0.reuse, 0x10, R39.reuse, 0xfe, !PT ;  /* 0x0000001000157812 */ /* 0x140fe200078efe27 */
[----:B------:R0:W-:Y:S01]  /*59a0*/  @P1 STG.E.U16 desc[UR18][R18.64], R25 ;  /* 0x0000001912001986 */ /* 0x0001e2000c101512 */
[----:B------:R-:W-:Y:S02]  /*59b0*/  LOP3.LUT R20, R0, 0x14, R39, 0xfe, !PT ;  /* 0x0000001400147812 */ /* 0x000fe400078efe27 */
[----:B-1----:R-:W-:Y:S01]  /*59c0*/  LEA R12, P1, R17, R16, 0x1 ;  /* 0x00000010110c7211 */ /* 0x002fe200078208ff */
[----:B------:R1:W-:Y:S01]  /*59d0*/  @P4 STG.E.U16 desc[UR18][R22.64], R15 ;  /* 0x0000000f16004986 */ /* 0x0003e2000c101512 */
[C---:B------:R-:W-:Y:S01]  /*59e0*/  ISETP.LT.AND P3, PT, R21.reuse, UR11, !P0 ;  /* 0x0000000b15007c0c */ /* 0x040fe2000c761270 */
[----:B------:R-:W-:Y:S01]  /*59f0*/  IMAD R21, R21, UR5, RZ ;  /* 0x0000000515157c24 */ /* 0x000fe2000f8e02ff */
[----:B------:R-:W-:Y:S01]  /*5a00*/  LEA.HI.X.SX32 R13, R17, R2, 0x1, P1 ;  /* 0x00000002110d7211 */ /* 0x000fe200008f0eff */
[----:B------:R-:W-:Y:S01]  /*5a10*/  IMAD R17, R20, UR5, RZ ;  /* 0x0000000514117c24 */ /* 0x000fe2000f8e02ff */
[----:B------:R-:W-:-:S02]  /*5a20*/  ISETP.LT.AND P4, PT, R24, UR11, !P0 ;  /* 0x0000000b18007c0c */ /* 0x000fc4000c781270 */
[-C--:B------:R-:W-:Y:S01]  /*5a30*/  LEA R14, P5, R21, R16.reuse, 0x1 ;  /* 0x00000010150e7211 */ /* 0x080fe200078a08ff */
[----:B0-----:R-:W-:Y:S01]  /*5a40*/  IMAD R19, R24, UR5, RZ ;  /* 0x0000000518137c24 */ /* 0x001fe2000f8e02ff */
[----:B------:R-:W-:Y:S01]  /*5a50*/  ISETP.LT.AND P1, PT, R20, UR11, !P0 ;  /* 0x0000000b14007c0c */ /* 0x000fe2000c721270 */
[----:B------:R0:W-:Y:S01]  /*5a60*/  @P2 STG.E.U16 desc[UR18][R12.64], R26 ;  /* 0x0000001a0c002986 */ /* 0x0001e2000c101512 */
[-C--:B------:R-:W-:Y:S02]  /*5a70*/  LEA R20, P2, R17, R16.reuse, 0x1 ;  /* 0x0000001011147211 */ /* 0x080fe400078408ff */
[----:B------:R-:W-:Y:S02]  /*5a80*/  LEA R18, P6, R19, R16, 0x1 ;  /* 0x0000001013127211 */ /* 0x000fe400078c08ff */
[----:B-1----:R-:W-:Y:S02]  /*5a90*/  LOP3.LUT R22, R0, 0x16, R39, 0xfe, !PT ;  /* 0x0000001600167812 */ /* 0x002fe400078efe27 */
[----:B------:R-:W-:-:S02]  /*5aa0*/  LEA.HI.X.SX32 R15, R21, R2, 0x1, P5 ;  /* 0x00000002150f7211 */ /* 0x000fc400028f0eff */
[-C--:B------:R-:W-:Y:S02]  /*5ab0*/  LEA.HI.X.SX32 R19, R19, R2.reuse, 0x1, P6 ;  /* 0x0000000213137211 */ /* 0x080fe400030f0eff */
[----:B--2---:R-:W-:Y:S01]  /*5ac0*/  PRMT R24, R8, 0x7632, R24 ;  /* 0x0000763208187816 */ /* 0x004fe20000000018 */
[----:B------:R1:W-:Y:S01]  /*5ad0*/  @P3 STG.E.U16 desc[UR18][R14.64], R8 ;  /* 0x000000080e003986 */ /* 0x0003e2000c101512 */
[----:B------:R-:W-:Y:S01]  /*5ae0*/  LEA.HI.X.SX32 R21, R17, R2, 0x1, P2 ;  /* 0x0000000211157211 */ /* 0x000fe200010f0eff */
[C---:B------:R-:W-:Y:S01]  /*5af0*/  IMAD R17, R22.reuse, UR5, RZ ;  /* 0x0000000516117c24 */ /* 0x040fe2000f8e02ff */
[----:B------:R-:W-:Y:S01]  /*5b00*/  ISETP.LT.AND P2, PT, R22, UR11, !P0 ;  /* 0x0000000b16007c0c */ /* 0x000fe2000c741270 */
[----:B------:R2:W-:Y:S01]  /*5b10*/  @P4 STG.E.U16 desc[UR18][R18.64], R24 ;  /* 0x0000001812004986 */ /* 0x0005e2000c101512 */
[C-C-:B0-----:R-:W-:Y:S02]  /*5b20*/  LOP3.LUT R13, R0.reuse, 0x18, R39.reuse, 0xfe, !PT ;  /* 0x00000018000d7812 */ /* 0x141fe400078efe27 */
[----:B------:R-:W-:Y:S01]  /*5b30*/  LOP3.LUT R23, R0, 0x1a, R39, 0xfe, !PT ;  /* 0x0000001a00177812 */ /* 0x000fe200078efe27 */
[----:B------:R0:W-:Y:S01]  /*5b40*/  @P1 STG.E.U16 desc[UR18][R20.64], R9 ;  /* 0x0000000914001986 */ /* 0x0001e2000c101512 */
[----:B------:R-:W-:-:S02]  /*5b50*/  LEA R12, P4, R17, R16, 0x1 ;  /* 0x00000010110c7211 */ /* 0x000fc400078808ff */
[----:B------:R-:W-:Y:S01]  /*5b60*/  LOP3.LUT R22, R0, 0x1c, R39, 0xfe, !PT ;  /* 0x0000001c00167812 */ /* 0x000fe200078efe27 */
[C---:B-1----:R-:W-:Y:S01]  /*5b70*/  IMAD R15, R13.reuse, UR5, RZ ;  /* 0x000000050d0f7c24 */ /* 0x042fe2000f8e02ff */
[----:B------:R-:W-:Y:S02]  /*5b80*/  ISETP.LT.AND P3, PT, R13, UR11, !P0 ;  /* 0x0000000b0d007c0c */ /* 0x000fe4000c761270 */
[----:B------:R-:W-:Y:S01]  /*5b90*/  PRMT R25, R9, 0x7632, R25 ;  /* 0x0000763209197816 */ /* 0x000fe20000000019 */
[----:B--2---:R-:W-:Y:S01]  /*5ba0*/  IMAD R19, R22, UR5, RZ ;  /* 0x0000000516137c24 */ /* 0x004fe2000f8e02ff */
[----:B------:R-:W-:Y:S01]  /*5bb0*/  LEA.HI.X.SX32 R13, R17, R2, 0x1, P4 ;  /* 0x00000002110d7211 */ /* 0x000fe200020f0eff */
[C---:B------:R-:W-:Y:S01]  /*5bc0*/  IMAD R17, R23.reuse, UR5, RZ ;  /* 0x0000000517117c24 */ /* 0x040fe2000f8e02ff */
[----:B------:R-:W-:Y:S02]  /*5bd0*/  ISETP.LT.AND P1, PT, R23, UR11, !P0 ;  /* 0x0000000b17007c0c */ /* 0x000fe4000c721270 */
[----:B0-----:R-:W-:Y:S01]  /*5be0*/  LEA.HI R21, R38, 0x1e, RZ, 0x1a ;  /* 0x0000001e26157811 */ /* 0x001fe200078fd0ff */
[----:B------:R0:W-:Y:S01]  /*5bf0*/  @P2 STG.E.U16 desc[UR18][R12.64], R25 ;  /* 0x000000190c002986 */ /* 0x0001e2000c101512 */
[----:B------:R-:W-:-:S02]  /*5c00*/  ISETP.LT.AND P4, PT, R22, UR11, !P0 ;  /* 0x0000000b16007c0c */ /* 0x000fc4000c781270 */
[-C--:B------:R-:W-:Y:S01]  /*5c10*/  LEA R8, P5, R15, R16.reuse, 0x1 ;  /* 0x000000100f087211 */ /* 0x080fe200078a08ff */
[----:B------:R-:W-:Y:S01]  /*5c20*/  IMAD.IADD R20, R0, 0x1, R21 ;  /* 0x0000000100147824 */ /* 0x000fe200078e0215 */
[-C--:B------:R-:W-:Y:S02]  /*5c30*/  LEA R14, P2, R17, R16.reuse, 0x1 ;  /* 0x00000010110e7211 */ /* 0x080fe400078408ff */
[----:B------:R-:W-:Y:S02]  /*5c40*/  LEA R18, P6, R19, R16, 0x1 ;  /* 0x0000001013127211 */ /* 0x000fe400078c08ff */
[-C--:B------:R-:W-:Y:S02]  /*5c50*/  LEA.HI.X.SX32 R9, R15, R2.reuse, 0x1, P5 ;  /* 0x000000020f097211 */ /* 0x080fe400028f0eff */
[----:B------:R-:W-:Y:S01]  /*5c60*/  LEA.HI.X.SX32 R15, R17, R2, 0x1, P2 ;  /* 0x00000002110f7211 */ /* 0x000fe200010f0eff */
[----:B0-----:R-:W-:Y:S01]  /*5c70*/  IMAD R13, R20, UR5, RZ ;  /* 0x00000005140d7c24 */ /* 0x001fe2000f8e02ff */
[----:B------:R-:W-:Y:S01]  /*5c80*/  PRMT R22, R10, 0x7632, R22 ;  /* 0x000076320a167816 */ /* 0x000fe20000000016 */
[----:B------:R0:W-:Y:S01]  /*5c90*/  @P3 STG.E.U16 desc[UR18][R8.64], R10 ;  /* 0x0000000a08003986 */ /* 0x0001e2000c101512 */
[----:B------:R-:W-:-:S02]  /*5ca0*/  LOP3.LUT R17, R0, 0x20, R39, 0xfe, !PT ;  /* 0x0000002000117812 */ /* 0x000fc400078efe27 */
[----:B------:R-:W-:Y:S01]  /*5cb0*/  ISETP.LT.AND P2, PT, R20, UR11, !P0 ;  /* 0x0000000b14007c0c */ /* 0x000fe2000c741270 */
[----:B------:R1:W-:Y:S01]  /*5cc0*/  @P1 STG.E.U16 desc[UR18][R14.64], R22 ;  /* 0x000000160e001986 */ /* 0x0003e2000c101512 */
[----:B------:R-:W-:Y:S02]  /*5cd0*/  LEA.HI.X.SX32 R19, R19, R2, 0x1, P6 ;  /* 0x0000000213137211 */ /* 0x000fe400030f0eff */
[C-C-:B------:R-:W-:Y:S02]  /*5ce0*/  LOP3.LUT R20, R0.reuse, 0x22, R39.reuse, 0xfe, !PT ;  /* 0x0000002200147812 */ /* 0x140fe400078efe27 */
[C---:B------:R-:W-:Y:S01]  /*5cf0*/  ISETP.LT.AND P3, PT, R17.reuse, UR11, !P0 ;  /* 0x0000000b11007c0c */ /* 0x040fe2000c761270 */
[----:B------:R-:W-:Y:S01]  /*5d00*/  IMAD R17, R17, UR5, RZ ;  /* 0x0000000511117c24 */ /* 0x000fe2000f8e02ff */
[----:B------:R-:W-:Y:S01]  /*5d10*/  LOP3.LUT R12, R0, 0x24, R39, 0xfe, !PT ;  /* 0x00000024000c7812 */ /* 0x000fe200078efe27 */
[----:B------:R2:W-:Y:S01]  /*5d20*/  @P4 STG.E.U16 desc[UR18][R18.64], R11 ;  /* 0x0000000b12004986 */ /* 0x0005e2000c101512 */
[----:B0-----:R-:W-:-:S02]  /*5d30*/  LEA R8, P1, R13, R16, 0x1 ;  /* 0x000000100d087211 */ /* 0x001fc400078208ff */
[C---:B------:R-:W-:Y:S01]  /*5d40*/  ISETP.LT.AND P4, PT, R20.reuse, UR11, !P0 ;  /* 0x0000000b14007c0c */ /* 0x040fe2000c781270 */
[----:B-1----:R-:W-:Y:S01]  /*5d50*/  IMAD R15, R20, UR5, RZ ;  /* 0x00000005140f7c24 */ /* 0x002fe2000f8e02ff */
[----:B------:R-:W-:Y:S02]  /*5d60*/  PRMT R21, R11, 0x7632, R21 ;  /* 0x000076320b157816 */ /* 0x000fe40000000015 */
[----:B------:R-:W-:Y:S02]  /*5d70*/  LEA.HI.X.SX32 R9, R13, R2, 0x1, P1 ;  /* 0x000000020d097211 */ /* 0x000fe400008f0eff */
[-C--:B------:R-:W-:Y:S02]  /*5d80*/  LEA R10, P5, R17, R16.reuse, 0x1 ;  /* 0x00000010110a7211 */ /* 0x080fe400078a08ff */
[C---:B------:R-:W-:Y:S01]  /*5d90*/  ISETP.LT.AND P1, PT, R12.reuse, UR11, !P0 ;  /* 0x0000000b0c007c0c */ /* 0x040fe2000c721270 */
[----:B--2---:R-:W-:Y:S01]  /*5da0*/  IMAD R19, R12, UR5, RZ ;  /* 0x000000050c137c24 */ /* 0x004fe2000f8e02ff */
[----:B------:R-:W-:Y:S01]  /*5db0*/  LEA R12, P6, R15, R16, 0x1 ;  /* 0x000000100f0c7211 */ /* 0x000fe200078c08ff */
[----:B------:R0:W-:Y:S01]  /*5dc0*/  @P2 STG.E.U16 desc[UR18][R8.64], R21 ;  /* 0x0000001508002986 */ /* 0x0001e2000c101512 */
[----:B------:R-:W-:-:S02]  /*5dd0*/  LOP3.LUT R18, R0, 0x26, R39, 0xfe, !PT ;  /* 0x0000002600127812 */ /* 0x000fc400078efe27 */
[----:B------:R-:W-:Y:S02]  /*5de0*/  LEA.HI.X.SX32 R11, R17, R2, 0x1, P5 ;  /* 0x00000002110b7211 */ /* 0x000fe400028f0eff */
[----:B------:R-:W-:Y:S02]  /*5df0*/  LEA R14, P2, R19, R16, 0x1 ;  /* 0x00000010130e7211 */ /* 0x000fe400078408ff */
[-C--:B------:R-:W-:Y:S01]  /*5e00*/  LEA.HI.X.SX32 R13, R15, R2.reuse, 0x1, P6 ;  /* 0x000000020f0d7211 */ /* 0x080fe200030f0eff */
[----:B------:R-:W-:Y:S01]  /*5e10*/  @P3 STG.E.U16 desc[UR18][R10.64], R4 ;  /* 0x000000040a003986 */ /* 0x000fe2000c101512 */
[----:B------:R-:W-:Y:S02]  /*5e20*/  PRMT R20, R4, 0x7632, R20 ;  /* 0x0000763204147816 */ /* 0x000fe40000000014 */
[----:B------:R-:W-:Y:S01]  /*5e30*/  LEA.HI.X.SX32 R15, R19, R2, 0x1, P2 ;  /* 0x00000002130f7211 */ /* 0x000fe200010f0eff */
[----:B0-----:R-:W-:Y:S01]  /*5e40*/  IMAD R9, R18, UR5, RZ ;  /* 0x0000000512097c24 */ /* 0x001fe2000f8e02ff */
[----:B------:R-:W-:Y:S01]  /*5e50*/  LOP3.LUT R19, R0, 0x2a, R39, 0xfe, !PT ;  /* 0x0000002a00137812 */ /* 0x000fe200078efe27 */
[----:B------:R0:W-:Y:S01]  /*5e60*/  @P4 STG.E.U16 desc[UR18][R12.64], R20 ;  /* 0x000000140c004986 */ /* 0x0001e2000c101512 */
[----:B------:R-:W-:-:S02]  /*5e70*/  ISETP.LT.AND P2, PT, R18, UR11, !P0 ;  /* 0x0000000b12007c0c */ /* 0x000fc4000c741270 */
[C-C-:B------:R-:W-:Y:S01]  /*5e80*/  LOP3.LUT R8, R0.reuse, 0x2c, R39.reuse, 0xfe, !PT ;  /* 0x0000002c00087812 */ /* 0x140fe200078efe27 */
[----:B------:R1:W-:Y:S01]  /*5e90*/  @P1 STG.E.U16 desc[UR18][R14.64], R5 ;  /* 0x000000050e001986 */ /* 0x0003e2000c101512 */
[----:B------:R-:W-:Y:S02]  /*5ea0*/  LEA R18, P4, R9, R16, 0x1 ;  /* 0x0000001009127211 */ /* 0x000fe400078808ff */
[----:B------:R-:W-:Y:S02]  /*5eb0*/  ISETP.LT.AND P1, PT, R19, UR11, !P0 ;  /* 0x0000000b13007c0c */ /* 0x000fe4000c721270 */
[C---:B------:R-:W-:Y:S02]  /*5ec0*/  LOP3.LUT R17, R0.reuse, 0x28, R39, 0xfe, !PT ;  /* 0x0000002800117812 */ /* 0x040fe400078efe27 */
[----:B------:R-:W-:Y:S01]  /*5ed0*/  PRMT R21, R5, 0x7632, R21 ;  /* 0x0000763205157816 */ /* 0x000fe20000000015 */
[----:B0-----:R-:W-:Y:S01]  /*5ee0*/  IMAD R13, R19, UR5, RZ ;  /* 0x00000005130d7c24 */ /* 0x001fe2000f8e02ff */
[----:B------:R-:W-:Y:S01]  /*5ef0*/  LEA.HI.X.SX32 R19, R9, R2, 0x1, P4 ;  /* 0x0000000209137211 */ /* 0x000fe200020f0eff */
[----:B------:R-:W-:Y:S01]  /*5f00*/  IMAD.IADD R20, R0, 0x1, R3 ;  /* 0x0000000100147824 */ /* 0x000fe200078e0203 */
[C---:B------:R-:W-:Y:S01]  /*5f10*/  ISETP.LT.AND P4, PT, R8.reuse, UR11, !P0 ;  /* 0x0000000b08007c0c */ /* 0x040fe2000c781270 */
[----:B-1----:R-:W-:Y:S01]  /*5f20*/  IMAD R15, R8, UR5, RZ ;  /* 0x00000005080f7c24 */ /* 0x002fe2000f8e02ff */
[C---:B------:R-:W-:Y:S01]  /*5f30*/  ISETP.LT.AND P3, PT, R17.reuse, UR11, !P0 ;  /* 0x0000000b11007c0c */ /* 0x040fe2000c761270 */
[----:B------:R-:W0:Y:S01]  /*5f40*/  LDS.128 R8, [R48+0x1000] ;  /* 0x0010000030087984 */ /* 0x000e220000000c00 */
[----:B------:R-:W-:Y:S01]  /*5f50*/  IMAD R17, R17, UR5, RZ ;  /* 0x0000000511117c24 */ /* 0x000fe2000f8e02ff */
[C---:B------:R-:W-:Y:S01]  /*5f60*/  LOP3.LUT R22, R0.reuse, 0x3c, R39, 0xfe, !PT ;  /* 0x0000003c00167812 */ /* 0x040fe200078efe27 */
[----:B------:R-:W-:Y:S01]  /*5f70*/  IMAD.IADD R3, R0, 0x1, R37 ;  /* 0x0000000100037824 */ /* 0x000fe200078e0225 */
[----:B------:R1:W-:Y:S01]  /*5f80*/  @P2 STG.E.U16 desc[UR18][R18.64], R21 ;  /* 0x0000001512002986 */ /* 0x0003e2000c101512 */
[-C--:B------:R-:W-:Y:S01]  /*5f90*/  LEA R12, P2, R13, R16.reuse, 0x1 ;  /* 0x000000100d0c7211 */ /* 0x080fe200078408ff */
[----:B------:R-:W-:Y:S01]  /*5fa0*/  IMAD R23, R20, UR5, RZ ;  /* 0x0000000514177c24 */ /* 0x000fe2000f8e02ff */
[----:B------:R-:W-:-:S02]  /*5fb0*/  LEA R4, P5, R17, R16, 0x1 ;  /* 0x0000001011047211 */ /* 0x000fc400078a08ff */
[----:B------:R-:W-:Y:S02]  /*5fc0*/  LEA R14, P6, R15, R16, 0x1 ;  /* 0x000000100f0e7211 */ /* 0x000fe400078c08ff */
[-C--:B------:R-:W-:Y:S02]  /*5fd0*/  LEA.HI.X.SX32 R5, R17, R2.reuse, 0x1, P5 ;  /* 0x0000000211057211 */ /* 0x080fe400028f0eff */
[-C--:B------:R-:W-:Y:S02]  /*5fe0*/  LEA.HI.X.SX32 R13, R13, R2.reuse, 0x1, P2 ;  /* 0x000000020d0d7211 */ /* 0x080fe400010f0eff */
[----:B------:R-:W-:Y:S01]  /*5ff0*/  LEA.HI.X.SX32 R15, R15, R2, 0x1, P6 ;  /* 0x000000020f0f7211 */ /* 0x000fe200030f0eff */
[----:B------:R2:W-:Y:S01]  /*6000*/  @P3 STG.E.U16 desc[UR18][R4.64], R6 ;  /* 0x0000000604003986 */ /* 0x0005e2000c101512 */
[----:B-1----:R-:W-:Y:S01]  /*6010*/  PRMT R19, R6, 0x7632, R19 ;  /* 0x0000763206137816 */ /* 0x002fe20000000013 */
[----:B------:R-:W-:Y:S01]  /*6020*/  IMAD R21, R22, UR5, RZ ;  /* 0x0000000516157c24 */ /* 0x000fe2000f8e02ff */
[----:B------:R-:W-:-:S02]  /*6030*/  LOP3.LUT R18, R0, 0x30, R39, 0xfe, !PT ;  /* 0x0000003000127812 */ /* 0x000fc400078efe27 */
[--C-:B------:R-:W-:Y:S01]  /*6040*/  LOP3.LUT R17, R0, 0x32, R39.reuse, 0xfe, !PT ;  /* 0x0000003200117812 */ /* 0x100fe200078efe27 */
[----:B------:R1:W-:Y:S01]  /*6050*/  @P1 STG.E.U16 desc[UR18][R12.64], R19 ;  /* 0x000000130c001986 */ /* 0x0003e2000c101512 */
[----:B------:R-:W-:Y:S02]  /*6060*/  ISETP.LT.AND P5, PT, R18, UR11, !P0 ;  /* 0x0000000b12007c0c */ /* 0x000fe4000c7a1270 */
[----:B------:R-:W-:Y:S01]  /*6070*/  ISETP.LT.AND P6, PT, R17, UR11, !P0 ;  /* 0x0000000b11007c0c */ /* 0x000fe2000c7c1270 */
[----:B------:R3:W-:Y:S01]  /*6080*/  @P4 STG.E.U16 desc[UR18][R14.64], R7 ;  /* 0x000000070e004986 */ /* 0x0007e2000c101512 */
[C---:B------:R-:W-:Y:S01]  /*6090*/  ISETP.LT.AND P4, PT, R3.reuse, UR11, !P0 ;  /* 0x0000000b03007c0c */ /* 0x040fe2000c781270 */
[----:B------:R-:W-:Y:S01]  /*60a0*/  IMAD R3, R3, UR5, RZ ;  /* 0x0000000503037c24 */ /* 0x000fe2000f8e02ff */
[----:B------:R-:W-:-:S04]  /*60b0*/  LOP3.LUT R24, R0, 0x3a, R39, 0xfe, !PT ;  /* 0x0000003a00187812 */ /* 0x000fc800078efe27 */
[----:B--2---:R-:W-:Y:S01]  /*60c0*/  LEA R4, P1, R3, R16, 0x1 ;  /* 0x0000001003047211 */ /* 0x004fe200078208ff */
[----:B-1----:R-:W-:Y:S01]  /*60d0*/  IMAD R13, R18, UR5, RZ ;  /* 0x00000005120d7c24 */ /* 0x002fe2000f8e02ff */
[----:B------:R-:W-:Y:S01]  /*60e0*/  PRMT R18, R7, 0x7632, R18 ;  /* 0x0000763207127816 */ /* 0x000fe20000000012 */
[----:B------:R-:W-:Y:S01]  /*60f0*/  IMAD R19, R24, UR5, RZ ;  /* 0x0000000518137c24 */ /* 0x000fe2000f8e02ff */
[----:B------:R-:W-:Y:S01]  /*6100*/  LEA.HI.X.SX32 R5, R3, R2, 0x1, P1 ;  /* 0x0000000203057211 */ /* 0x000fe200008f0eff */
[----:B---3--:R-:W-:Y:S01]  /*6110*/  IMAD R15, R17, UR5, RZ ;  /* 0x00000005110f7c24 */ /* 0x008fe2000f8e02ff */
[C-C-:B------:R-:W-:Y:S02]  /*6120*/  LOP3.LUT R17, R0.reuse, 0x38, R39.reuse, 0xfe, !PT ;  /* 0x0000003800117812 */ /* 0x140fe400078efe27 */
[----:B------:R-:W-:Y:S01]  /*6130*/  LOP3.LUT R14, R0, 0x36, R39, 0xfe, !PT ;  /* 0x00000036000e7812 */ /* 0x000fe200078efe27 */
[----:B------:R1:W-:Y:S01]  /*6140*/  @P4 STG.E.U16 desc[UR18][R4.64], R18 ;  /* 0x0000001204004986 */ /* 0x0003e2000c101512 */
[----:B------:R-:W-:-:S02]  /*6150*/  LEA R6, P2, R13, R16, 0x1 ;  /* 0x000000100d067211 */ /* 0x000fc400078408ff */
[----:B------:R-:W-:Y:S02]  /*6160*/  LEA R12, P3, R15, R16, 0x1 ;  /* 0x000000100f0c7211 */ /* 0x000fe400078608ff */
[----:B------:R-:W-:Y:S02]  /*6170*/  LOP3.LUT R0, R0, 0x34, R39, 0xfe, !PT ;  /* 0x0000003400007812 */ /* 0x000fe400078efe27 */
[-C--:B------:R-:W-:Y:S02]  /*6180*/  LEA.HI.X.SX32 R7, R13, R2.reuse, 0x1, P2 ;  /* 0x000000020d077211 */ /* 0x080fe400010f0eff */
[----:B------:R-:W-:Y:S01]  /*6190*/  LEA.HI.X.SX32 R13, R15, R2, 0x1, P3 ;  /* 0x000000020f0d7211 */ /* 0x000fe200018f0eff */
[----:B------:R-:W-:Y:S01]  /*61a0*/  IMAD R3, R0, UR5, RZ ;  /* 0x0000000500037c24 */ /* 0x000fe2000f8e02ff */
[----:B0-----:R-:W-:Y:S01]  /*61b0*/  PRMT R25, R8, 0x7632, R25 ;  /* 0x0000763208197816 */ /* 0x001fe20000000019 */
[----:B------:R-:W-:Y:S01]  /*61c0*/  IMAD R15, R14, UR5, RZ ;  /* 0x000000050e0f7c24 */ /* 0x000fe2000f8e02ff */
[----:B------:R0:W-:Y:S01]  /*61d0*/  @P5 STG.E.U16 desc[UR18][R6.64], R8 ;  /* 0x0000000806005986 */ /* 0x0001e2000c101512 */
[C---:B------:R-:W-:Y:S01]  /*61e0*/  ISETP.LT.AND P3, PT, R17.reuse, UR11, !P0 ;  /* 0x0000000b11007c0c */ /* 0x040fe2000c761270 */
[----:B------:R-:W-:Y:S01]  /*61f0*/  IMAD R17, R17, UR5, RZ ;  /* 0x0000000511117c24 */ /* 0x000fe2000f8e02ff */
[----:B------:R-:W-:Y:S01]  /*6200*/  ISETP.LT.AND P5, PT, R0, UR11, !P0 ;  /* 0x0000000b00007c0c */ /* 0x000fe2000c7a1270 */
[----:B------:R2:W-:Y:S01]  /*6210*/  @P6 STG.E.U16 desc[UR18][R12.64], R25 ;  /* 0x000000190c006986 */ /* 0x0005e2000c101512 */
[----:B-1----:R-:W-:-:S02]  /*6220*/  LEA R4, P6, R3, R16, 0x1 ;  /* 0x0000001003047211 */ /* 0x002fc400078c08ff */
[----:B------:R-:W-:Y:S02]  /*6230*/  ISETP.LT.AND P4, PT, R14, UR11, !P0 ;  /* 0x0000000b0e007c0c */ /* 0x000fe4000c781270 */
[----:B------:R-:W-:Y:S02]  /*6240*/  LEA.HI.X.SX32 R5, R3, R2, 0x1, P6 ;  /* 0x0000000203057211 */ /* 0x000fe400030f0eff */
[-C--:B------:R-:W-:Y:S02]  /*6250*/  LEA R14, P6, R19, R16.reuse, 0x1 ;  /* 0x00000010130e7211 */ /* 0x080fe400078c08ff */
[-C--:B0-----:R-:W-:Y:S02]  /*6260*/  LEA R6, P1, R15, R16.reuse, 0x1 ;  /* 0x000000100f067211 */ /* 0x081fe400078208ff */
[----:B------:R-:W-:Y:S01]  /*6270*/  PRMT R3, R9, 0x7632, R3 ;  /* 0x0000763209037816 */ /* 0x000fe20000000003 */
[----:B------:R-:W-:Y:S01]  /*6280*/  @P5 STG.E.U16 desc[UR18][R4.64], R9 ;  /* 0x0000000904005986 */ /* 0x000fe2000c101512 */
[----:B--2---:R-:W-:-:S02]  /*6290*/  LEA R12, P2, R17, R16, 0x1 ;  /* 0x00000010110c7211 */ /* 0x004fc400078408ff */
[----:B------:R-:W-:Y:S02]  /*62a0*/  LEA.HI.X.SX32 R7, R15, R2, 0x1, P1 ;  /* 0x000000020f077211 */ /* 0x000fe400008f0eff */
[----:B------:R-:W-:Y:S02]  /*62b0*/  LEA R18, P1, R21, R16, 0x1 ;  /* 0x0000001015127211 */ /* 0x000fe400078208ff */
[-C--:B------:R-:W-:Y:S01]  /*62c0*/  LEA.HI.X.SX32 R13, R17, R2.reuse, 0x1, P2 ;  /* 0x00000002110d7211 */ /* 0x080fe200010f0eff */
[----:B------:R0:W-:Y:S01]  /*62d0*/  @P4 STG.E.U16 desc[UR18][R6.64], R3 ;  /* 0x0000000306004986 */ /* 0x0001e2000c101512 */
[-C--:B------:R-:W-:Y:S02]  /*62e0*/  LEA.HI.X.SX32 R15, R19, R2.reuse, 0x1, P6 ;  /* 0x00000002130f7211 */ /* 0x080fe400030f0eff */
[----:B------:R-:W-:Y:S01]  /*62f0*/  ISETP.LT.AND P2, PT, R24, UR11, !P0 ;  /* 0x0000000b18007c0c */ /* 0x000fe2000c741270 */
[----:B------:R1:W-:Y:S01]  /*6300*/  @P3 STG.E.U16 desc[UR18][R12.64], R10 ;  /* 0x0000000a0c003986 */ /* 0x0003e2000c101512 */
[----:B------:R-:W-:-:S02]  /*6310*/  LEA.HI.X.SX32 R19, R21, R2, 0x1, P1 ;  /* 0x0000000215137211 */ /* 0x000fc400008f0eff */
[----:B------:R-:W-:Y:S02]  /*6320*/  ISETP.LT.AND P1, PT, R22, UR11, !P0 ;  /* 0x0000000b16007c0c */ /* 0x000fe4000c721270 */
[----:B------:R-:W-:Y:S02]  /*6330*/  ISETP.LT.AND P0, PT, R20, UR11, !P0 ;  /* 0x0000000b14007c0c */ /* 0x000fe4000c701270 */
[C---:B------:R-:W-:Y:S02]  /*6340*/  LEA R16, P6, R23.reuse, R16, 0x1 ;  /* 0x0000001017107211 */ /* 0x040fe400078c08ff */
[----:B0-----:R-:W-:Y:S02]  /*6350*/  PRMT R7, R10, 0x7632, R7 ;  /* 0x000076320a077816 */ /* 0x001fe40000000007 */
[----:B------:R-:W-:Y:S02]  /*6360*/  LEA.HI.X.SX32 R17, R23, R2, 0x1, P6 ;  /* 0x0000000217117211 */ /* 0x000fe400030f0eff */
[----:B------:R-:W-:Y:S01]  /*6370*/  PRMT R8, R11, 0x7632, R8 ;  /* 0x000076320b087816 */ /* 0x000fe20000000008 */
[----:B------:R1:W-:Y:S04]  /*6380*/  @P2 STG.E.U16 desc[UR18][R14.64], R7 ;  /* 0x000000070e002986 */ /* 0x0003e8000c101512 */
[----:B------:R1:W-:Y:S04]  /*6390*/  @P1 STG.E.U16 desc[UR18][R18.64], R11 ;  /* 0x0000000b12001986 */ /* 0x0003e8000c101512 */
[----:B------:R1:W-:Y:S01]  /*63a0*/  @P0 STG.E.U16 desc[UR18][R16.64], R8 ;  /* 0x0000000810000986 */ /* 0x0003e2000c101512 */
[----:B------:R-:W-:Y:S06]  /*63b0*/  BAR.SYNC.DEFER_BLOCKING 0x0 ;  /* 0x0000000000007b1d */ /* 0x000fec0000010000 */
[----:B------:R-:W-:Y:S05]  /*63c0*/  BRA.U UP0, `(.L_x_19) ;  /* 0x00000001009c7547 */ /* 0x000fea000b800000 */
[----:B------:R-:W0:Y:S01]  /*63d0*/  S2UR UR5, SR_CgaCtaId ;  /* 0x00000000000579c3 */ /* 0x000e220000008800 */
[----:B------:R-:W-:Y:S01]  /*63e0*/  NOP ;  /* 0x0000000000007918 */ /* 0x000fe20000000000 */
[----:B------:R-:W-:Y:S01]  /*63f0*/  UMOV UR4, 0x50 ;  /* 0x0000005000047882 */ /* 0x000fe20000000000 */
[----:B------:R-:W-:Y:S02]  /*6400*/  IMAD.U32 R0, RZ, RZ, UR24 ;  /* 0x00000018ff007e24 */ /* 0x000fe4000f8e00ff */
[----:B------:R-:W-:-:S03]  /*6410*/  IMAD.MOV.U32 R3, RZ, RZ, 0x1 ;  /* 0x00000001ff037424 */ /* 0x000fc600078e00ff */
[----:B------:R-:W-:-:S04]  /*6420*/  LOP3.LUT R0, R0, 0xffff, RZ, 0xc0, !PT ;  /* 0x0000ffff00007812 */ /* 0x000fc800078ec0ff */
[----:B------:R-:W-:-:S05]  /*6430*/  SHF.R.U32.HI R0, RZ, 0x5, R0 ;  /* 0x00000005ff007819 */ /* 0x000fca0000011600 */
[----:B------:R-:W-:Y:S01]  /*6440*/  VIADD R2, R0, 0x10 ;  /* 0x0000001000027836 */ /* 0x000fe20000000000 */
[----:B------:R-:W-:Y:S01]  /*6450*/  SHF.L.U32 R0, R3, R0, RZ ;  /* 0x0000000003007219 */ /* 0x000fe200000006ff */
[----:B0-----:R-:W-:-:S03]  /*6460*/  ULEA UR6, UR5, UR4, 0x18 ;  /* 0x0000000405067291 */ /* 0x001fc6000f8ec0ff */
[----:B------:R-:W-:-:S04]  /*6470*/  SHF.L.U32 R3, R3, R2, RZ ;  /* 0x0000000203037219 */ /* 0x000fc800000006ff */
[----:B------:R-:W-:Y:S02]  /*6480*/  LOP3.LUT R0, R3, R0, RZ, 0xfc, !PT ;  /* 0x0000000003007212 */ /* 0x000fe400078efcff */
[----:B------:R-:W0:Y:S02]  /*6490*/  LDS R5, [UR6] ;  /* 0x00000006ff057984 */ /* 0x000e240008000800 */
[C---:B------:R-:W-:Y:S02]  /*64a0*/  LOP3.LUT R2, R0.reuse, 0xffff, RZ, 0xc0, !PT ;  /* 0x0000ffff00027812 */ /* 0x040fe400078ec0ff */
[----:B0-----:R-:W-:-:S04]  /*64b0*/  LOP3.LUT R3, R0, 0xffff, R5, 0x80, !PT ;  /* 0x0000ffff00037812 */ /* 0x001fc800078e8005 */
[----:B------:R-:W-:-:S13]  /*64c0*/  ISETP.NE.AND P0, PT, R3, R2, PT ;  /* 0x000000020300720c */ /* 0x000fda0003f05270 */
[----:B------:R-:W-:Y:S05]  /*64d0*/  @P0 BRA `(.L_x_20) ;  /* 0x0000000000500947 */ /* 0x000fea0003800000 */
[----:B------:R-:W-:Y:S02]  /*64e0*/  SHF.R.U32.HI R5, RZ, 0x10, R5 ;  /* 0x00000010ff057819 */ /* 0x000fe40000011605 */
[----:B------:R-:W-:-:S04]  /*64f0*/  SHF.R.U32.HI R2, RZ, 0x10, R0 ;  /* 0x00000010ff027819 */ /* 0x000fc80000011600 */
[----:B------:R-:W-:-:S04]  /*6500*/  LOP3.LUT R5, R5, R2, RZ, 0xc0, !PT ;  /* 0x0000000205057212 */ /* 0x000fc800078ec0ff */
[----:B------:R-:W-:-:S13]  /*6510*/  ISETP.NE.AND P0, PT, R5, R2, PT ;  /* 0x000000020500720c */ /* 0x000fda0003f05270 */
[----:B------:R-:W-:Y:S05]  /*6520*/  @P0 BRA `(.L_x_21) ;  /* 0x0000000000300947 */ /* 0x000fea0003800000 */
[----:B------:R-:W-:Y:S01]  /*6530*/  R2UR UR4, R0 ;  /* 0x00000000000472ca */ /* 0x000fe200000e0000 */
[----:B------:R-:W-:Y:S01]  /*6540*/  VOTEU.ANY UR5, UPT, PT ;  /* 0x0000000000057886 */ /* 0x000fe200038e0100 */
[----:B------:R-:W0:Y:S01]  /*6550*/  S2R R0, SR_LANEID ;  /* 0x0000000000007919 */ /* 0x000e220000000000 */
[----:B------:R-:W-:-:S10]  /*6560*/  UFLO.U32 UR5, UR5 ;  /* 0x00000005000572bd */ /* 0x000fd400080e0000 */
[----:B------:R-:W-:-:S06]  /*6570*/  ULOP3.LUT UR4, URZ, UR4, URZ, 0x33, !UPT ;  /* 0x00000004ff047292 */ /* 0x000fcc000f8e33ff */
[----:B------:R-:W-:-:S04]  /*6580*/  IMAD.U32 R2, RZ, RZ, UR4 ;  /* 0x00000004ff027e24 */ /* 0x000fc8000f8e00ff */
[----:B------:R-:W2:Y:S02]  /*6590*/  REDUX UR7, R2 ;  /* 0x00000000020773c4 */ /* 0x000ea40000000000 */
[----:B------:R3:W-:Y:S01]  /*65a0*/  UTCATOMSWS.AND URZ, UR4 ;  /* 0x0000000400ff79e3 */ /* 0x0007e20008000000 */
[----:B0-----:R-:W-:Y:S01]  /*65b0*/  ISETP.EQ.U32.AND P0, PT, R0, UR5, PT ;  /* 0x0000000500007c0c */ /* 0x001fe2000bf02070 */
[----:B--2---:R-:W-:-:S12]  /*65c0*/  IMAD.U32 R0, RZ, RZ, UR7 ;  /* 0x00000007ff007e24 */ /* 0x004fd8000f8e00ff */
[----:B------:R3:W-:Y:S01]  /*65d0*/  @P0 ATOMS.AND RZ, [UR6], R0 ;  /* 0x00000000ffff098c */ /* 0x0007e2000a800006 */
[----:B------:R-:W-:Y:S05]  /*65e0*/  BRA `(.L_x_19) ;  /* 0x0000000000147947 */ /* 0x000fea0003800000 */
.L_x_21:
[----:B------:R-:W-:-:S07]  /*65f0*/  MOV R2, 0x6610 ;  /* 0x0000661000027802 */ /* 0x000fce0000000f00 */
[----:B-1----:R-:W-:Y:S05]  /*6600*/  CALL.REL.NOINC `($__internal_0_$__cuda_sm10x_tcgen05_guardrail_trap_col_being_dealloced_not_returned_by_alloc) ;  /* 0x00000000005c7944 */ /* 0x002fea0003c00000 */
[----:B------:R-:W-:Y:S05]  /*6610*/  BRA `(.L_x_19) ;  /* 0x0000000000087947 */ /* 0x000fea0003800000 */
.L_x_20:
[----:B------:R-:W-:-:S07]  /*6620*/  MOV R2, 0x6640 ;  /* 0x0000664000027802 */ /* 0x000fce0000000f00 */
[----:B-1----:R-:W-:Y:S05]  /*6630*/  CALL.REL.NOINC `($__internal_2_$__cuda_sm10x_tcgen05_guardrail_trap_unallocated_columns_being_dealloced) ;  /* 0x0000000000687944 */ /* 0x002fea0003c00000 */
.L_x_19:
[----:B------:R-:W-:Y:S01]  /*6640*/  NOP ;  /* 0x0000000000007918 */ /* 0x000fe20000000000 */
[----:B---3--:R-:W-:Y:S05]  /*6650*/  EXIT ;  /* 0x000000000000794d */ /* 0x008fea0003800000 */
.L_x_7:
[----:B------:R-:W-:-:S07]  /*6660*/  IMAD.MOV.U32 R3, RZ, RZ, R2 ;  /* 0x000000ffff037224 */ /* 0x000fce00078e0002 */
.L_x_22:
[----:B0-----:R0:W1:Y:S02]  /*6670*/  SYNCS.PHASECHK.TRANS64.TRYWAIT P1, [R7+URZ], R3 ;  /* 0x00000003070075a7 */ /* 0x00106400080211ff */
[----:B-1----:R-:W-:Y:S05]  /*6680*/  @!P1 NANOSLEEP.SYNCS 0x989680 ;  /* 0x009896800000995d */ /* 0x002fea0003900000 */
[----:B------:R-:W1:Y:S02]  /*6690*/  @!P1 SYNCS.PHASECHK.TRANS64 P1, [R7+URZ], R3 ;  /* 0x00000003070095a7 */ /* 0x000e6400080210ff */
[----:B-1----:R-:W-:Y:S05]  /*66a0*/  @!P1 BRA `(.L_x_22) ;  /* 0xfffffffc00f09947 */ /* 0x002fea000383ffff */
[----:B------:R-:W-:Y:S05]  /*66b0*/  BRA `(.L_x_6) ;  /* 0xffffff9c001c7947 */ /* 0x000fea000383ffff */
.L_x_10:
[----:B------:R-:W-:-:S07]  /*66c0*/  IMAD.MOV.U32 R3, RZ, RZ, R2 ;  /* 0x000000ffff037224 */ /* 0x000fce00078e0002 */
.L_x_23:
[----:B0-----:R0:W1:Y:S02]  /*66d0*/  SYNCS.PHASECHK.TRANS64.TRYWAIT P0, [R9+URZ], R3 ;  /* 0x00000003090075a7 */ /* 0x00106400080011ff */
[----:B-1----:R-:W-:Y:S05]  /*66e0*/  @!P0 NANOSLEEP.SYNCS 0x989680 ;  /* 0x009896800000895d */ /* 0x002fea0003900000 */
[----:B------:R-:W1:Y:S02]  /*66f0*/  @!P0 SYNCS.PHASECHK.TRANS64 P0, [R9+URZ], R3 ;  /* 0x00000003090085a7 */ /* 0x000e6400080010ff */
[----:B-1----:R-:W-:Y:S05]  /*6700*/  @!P0 BRA `(.L_x_23) ;  /* 0xfffffffc00f08947 */ /* 0x002fea000383ffff */
[----:B------:R-:W-:Y:S05]  /*6710*/  BRA `(.L_x_9) ;  /* 0xffffff9c007c7947 */ /* 0x000fea000383ffff */
.L_x_14:
[----:B------:R-:W0:Y:S02]  /*6720*/  SYNCS.PHASECHK.TRANS64.TRYWAIT P6, [UR8], R120 ;  /* 0x00000078ff0075a7 */ /* 0x000e2400080c1108 */
[----:B0-----:R-:W-:Y:S05]  /*6730*/  @!P6 BRA `(.L_x_14) ;  /* 0xfffffffc00f8e947 */ /* 0x001fea000383ffff */
[----:B------:R-:W-:Y:S05]  /*6740*/  BRA `(.L_x_24) ;  /* 0xffffffd800d87947 */ /* 0x000fea000383ffff */
.L_x_18:
[----:B------:R-:W1:Y:S02]  /*6750*/  SYNCS.PHASECHK.TRANS64.TRYWAIT P0, [UR8], R4 ;  /* 0x00000004ff0075a7 */ /* 0x000e640008001108 */
[----:B-1----:R-:W-:Y:S05]  /*6760*/  @!P0 BRA `(.L_x_18) ;  /* 0xfffffffc00f88947 */ /* 0x002fea000383ffff */
[----:B------:R-:W-:Y:S05]  /*6770*/  BRA `(.L_x_17) ;  /* 0xffffffec00107947 */ /* 0x000fea000383ffff */
        .weak           $__internal_0_$__cuda_sm10x_tcgen05_guardrail_trap_col_being_dealloced_not_returned_by_alloc
        .type           $__internal_0_$__cuda_sm10x_tcgen05_guardrail_trap_col_being_dealloced_not_returned_by_alloc,@function
        .size           $__internal_0_$__cuda_sm10x_tcgen05_guardrail_trap_col_being_dealloced_not_returned_by_alloc,($__internal_1_$__cuda_sm10x_tcgen05_guardrail_trap_phase_invalid_during_alloc - $__internal_0_$__cuda_sm10x_tcgen05_guardrail_trap_col_being_dealloced_not_returned_by_alloc)
$__internal_0_$__cuda_sm10x_tcgen05_guardrail_trap_col_being_dealloced_not_returned_by_alloc:
[----:B------:R-:W-:Y:S05]  /*6780*/  BPT.TRAP 0x1 ;  /* 0x000000040000795c */ /* 0x000fea0000300000 */
[----:B------:R-:W-:-:S04]  /*6790*/  IMAD.MOV.U32 R3, RZ, RZ, 0x0 ;  /* 0x00000000ff037424 */ /* 0x000fc800078e00ff */
[----:B------:R-:W-:Y:S05]  /*67a0*/  RET.REL.NODEC R2 `(matmul_kernel) ;  /* 0xffffff9802147950 */ /* 0x000fea0003c3ffff */
        .weak           $__internal_1_$__cuda_sm10x_tcgen05_guardrail_trap_phase_invalid_during_alloc
        .type           $__internal_1_$__cuda_sm10x_tcgen05_guardrail_trap_phase_invalid_during_alloc,@function
        .size           $__internal_1_$__cuda_sm10x_tcgen05_guardrail_trap_phase_invalid_during_alloc,($__internal_2_$__cuda_sm10x_tcgen05_guardrail_trap_unallocated_columns_being_dealloced - $__internal_1_$__cuda_sm10x_tcgen05_guardrail_trap_phase_invalid_during_alloc)
$__internal_1_$__cuda_sm10x_tcgen05_guardrail_trap_phase_invalid_during_alloc:
[----:B------:R-:W-:Y:S05]  /*67b0*/  BPT.TRAP 0x1 ;  /* 0x000000040000795c */ /* 0x000fea0000300000 */
[----:B------:R-:W-:-:S04]  /*67c0*/  IMAD.MOV.U32 R3, RZ, RZ, 0x0 ;  /* 0x00000000ff037424 */ /* 0x000fc800078e00ff */
[----:B------:R-:W-:Y:S05]  /*67d0*/  RET.REL.NODEC R2 `(matmul_kernel) ;  /* 0xffffff9802087950 */ /* 0x000fea0003c3ffff */
        .weak           $__internal_2_$__cuda_sm10x_tcgen05_guardrail_trap_unallocated_columns_being_dealloced
        .type           $__internal_2_$__cuda_sm10x_tcgen05_guardrail_trap_unallocated_columns_being_dealloced,@function
        .size           $__internal_2_$__cuda_sm10x_tcgen05_guardrail_trap_unallocated_columns_being_dealloced,(.L_x_28 - $__internal_2_$__cuda_sm10x_tcgen05_guardrail_trap_unallocated_columns_being_dealloced)
$__internal_2_$__cuda_sm10x_tcgen05_guardrail_trap_unallocated_columns_being_dealloced:
[----:B------:R-:W-:Y:S05]  /*67e0*/  BPT.TRAP 0x1 ;  /* 0x000000040000795c */ /* 0x000fea0000300000 */
[----:B------:R-:W-:-:S04]  /*67f0*/  IMAD.MOV.U32 R3, RZ, RZ, 0x0 ;  /* 0x00000000ff037424 */ /* 0x000fc800078e00ff */
[----:B------:R-:W-:Y:S05]  /*6800*/  RET.REL.NODEC R2 `(matmul_kernel) ;  /* 0xffffff9402fc7950 */ /* 0x000fea0003c3ffff */
.L_x_25:
[----:B------:R-:W-:-:S00]  /*6810*/  BRA `(.L_x_25) ;  /* 0xfffffffc00fc7947 */ /* 0x000fc0000383ffff */
[----:B------:R-:W-:-:S00]  /*6820*/  NOP ;  /* 0x0000000000007918 */ /* 0x000fc00000000000 */
        /* <DEDUP_REMOVED lines=13> */
.L_x_28:


//--------------------- .nv.shared.matmul_kernel  --------------------------
	.section	.nv.shared.matmul_kernel,"aw",@nobits
	.sectionflags	@""
	.align	16
	.zero		1024


//--------------------- .nv.shared.reserved.0     --------------------------
	.section	.nv.shared.reserved.0,"aw",@nobits
	.align	8
	.weak		__nv_reservedSMEM_offset_0_alias
	.size		__nv_reservedSMEM_offset_0_alias, 0, 64
	.other		__nv_reservedSMEM_offset_0_alias,@"STO_CUDA_RESERVED_SHARED STV_DEFAULT"
__nv_reservedSMEM_offset_0_alias:
	.zero		0
.nv.shared.reserved.0:
	.zero		64
	.weak		__nv_reservedSMEM_allocation_phase
	.type		__nv_reservedSMEM_allocation_phase,@object
	.size		__nv_reservedSMEM_allocation_phase,(.L_0 - __nv_reservedSMEM_allocation_phase)
__nv_reservedSMEM_allocation_phase:
	.zero		1
.L_0:
	.zero		7
	.weak		__nv_reservedSMEM_devtool_atexit_pc
	.type		__nv_reservedSMEM_devtool_atexit_pc,@object
	.size		__nv_reservedSMEM_devtool_atexit_pc,(__nv_reservedSMEM_allocation_mask - __nv_reservedSMEM_devtool_atexit_pc)
__nv_reservedSMEM_devtool_atexit_pc:
	.zero		8
	.weak		__nv_reservedSMEM_allocation_mask
	.type		__nv_reservedSMEM_allocation_mask,@object
	.size		__nv_reservedSMEM_allocation_mask,(.L_2 - __nv_reservedSMEM_allocation_mask)
__nv_reservedSMEM_allocation_mask:
	.zero		4
.L_2:
	.zero		4
	.weak		__nv_reservedSMEM_tmem_allocation_pipeline_mbarrier
	.type		__nv_reservedSMEM_tmem_allocation_pipeline_mbarrier,@object
	.size		__nv_reservedSMEM_tmem_allocation_pipeline_mbarrier,(__nv_reservedSMEM_tmem_allocation_pipeline_mbarrier_parity - __nv_reservedSMEM_tmem_allocation_pipeline_mbarrier)
__nv_reservedSMEM_tmem_allocation_pipeline_mbarrier:
	.zero		8
	.weak		__nv_reservedSMEM_tmem_allocation_pipeline_mbarrier_parity
	.type		__nv_reservedSMEM_tmem_allocation_pipeline_mbarrier_parity,@object
	.size		__nv_reservedSMEM_tmem_allocation_pipeline_mbarrier_parity,(.L_4 - __nv_reservedSMEM_tmem_allocation_pipeline_mbarrier_parity)
__nv_reservedSMEM_tmem_allocation_pipeline_mbarrier_parity:
	.zero		4
.L_4:


//--------------------- .nv.constant0.matmul_kernel --------------------------
	.section	.nv.constant0.matmul_kernel,"a",@progbits
	.sectionflags	@""
	.align	4
.nv.constant0.matmul_kernel:
	.zero		976


//--------------------- SYMBOLS --------------------------

	.type		.nv.reservedSmem.offset0,@object
	.size		.nv.reservedSmem.offset0,0x4
	.type		.nv.reservedSmem.cap,@object
	.size		.nv.reservedSmem.cap,0x4
